	.headerflags	@"EF_CUDA_TEXMODE_UNIFIED EF_CUDA_64BIT_ADDRESS EF_CUDA_ACCELERATORS EF_CUDA_SM90 EF_CUDA_VIRTUAL_SM(EF_CUDA_SM90)"
	.elftype	@"ET_EXEC"


//--------------------- .nv.info                  --------------------------
	.section	.nv.info,"",@"SHT_CUDA_INFO"
	.align	4


	//----- nvinfo : EIATTR_REGCOUNT
	.align		4
        /*0000*/ 	.byte	0x04, 0x2f
        /*0002*/ 	.short	(.L_3 - .L_2)
	.align		4
.L_2:
        /*0004*/ 	.word	index@(triton_poi_fused__native_batch_norm_legit_no_training_add_mul_relu_sigmoid_14)
        /*0008*/ 	.word	0x00000030


	//----- nvinfo : EIATTR_MIN_STACK_SIZE
	.align		4
.L_3:
        /*000c*/ 	.byte	0x04, 0x12
        /*000e*/ 	.short	(.L_5 - .L_4)
	.align		4
.L_4:
        /*0010*/ 	.word	index@(triton_poi_fused__native_batch_norm_legit_no_training_add_mul_relu_sigmoid_14)
        /*0014*/ 	.word	0x00000000


	//----- nvinfo : EIATTR_FRAME_SIZE
	.align		4
.L_5:
        /*0018*/ 	.byte	0x04, 0x11
        /*001a*/ 	.short	(.L_7 - .L_6)
	.align		4
.L_6:
        /*001c*/ 	.word	index@(triton_poi_fused__native_batch_norm_legit_no_training_add_mul_relu_sigmoid_14)
        /*0020*/ 	.word	0x00000000


	//----- nvinfo : EIATTR_MIN_STACK_SIZE
	.align		4
.L_7:
        /*0024*/ 	.byte	0x04, 0x12
        /*0026*/ 	.short	(.L_9 - .L_8)
	.align		4
.L_8:
        /*0028*/ 	.word	index@(triton_poi_fused__native_batch_norm_legit_no_training_add_mul_relu_sigmoid_14)
        /*002c*/ 	.word	0x00000000
.L_9:


//--------------------- .nv.info.triton_poi_fused__native_batch_norm_legit_no_training_add_mul_relu_sigmoid_14 --------------------------
	.section	.nv.info.triton_poi_fused__native_batch_norm_legit_no_training_add_mul_relu_sigmoid_14,"",@"SHT_CUDA_INFO"
	.sectionflags	@""
	.align	4


	//----- nvinfo : EIATTR_CUDA_API_VERSION
	.align		4
        /*0000*/ 	.byte	0x04, 0x37
        /*0002*/ 	.short	(.L_11 - .L_10)
.L_10:
        /*0004*/ 	.word	0x0000007c


	//----- nvinfo : EIATTR_KPARAM_INFO
	.align		4
.L_11:
        /*0008*/ 	.byte	0x04, 0x17
        /*000a*/ 	.short	(.L_13 - .L_12)
.L_12:
        /*000c*/ 	.word	0x00000000
        /*0010*/ 	.short	0x0019
        /*0012*/ 	.short	0x00c8
        /*0014*/ 	.byte	0x00, 0xf0, 0x11, 0x00


	//----- nvinfo : EIATTR_KPARAM_INFO
	.align		4
.L_13:
        /*0018*/ 	.byte	0x04, 0x17
        /*001a*/ 	.short	(.L_15 - .L_14)
.L_14:
        /*001c*/ 	.word	0x00000000
        /*0020*/ 	.short	0x0018
        /*0022*/ 	.short	0x00c0
        /*0024*/ 	.byte	0x00, 0xf4, 0x21, 0x00


	//----- nvinfo : EIATTR_KPARAM_INFO
	.align		4
.L_15:
        /*0028*/ 	.byte	0x04, 0x17
        /*002a*/ 	.short	(.L_17 - .L_16)
.L_16:
        /*002c*/ 	.word	0x00000000
        /*0030*/ 	.short	0x0017
        /*0032*/ 	.short	0x00b8
        /*0034*/ 	.byte	0x00, 0xf4, 0x21, 0x00


	//----- nvinfo : EIATTR_KPARAM_INFO
	.align		4
.L_17:
        /*0038*/ 	.byte	0x04, 0x17
        /*003a*/ 	.short	(.L_19 - .L_18)
.L_18:
        /*003c*/ 	.word	0x00000000
        /*0040*/ 	.short	0x0016
        /*0042*/ 	.short	0x00b0
        /*0044*/ 	.byte	0x00, 0xf4, 0x21, 0x00


	//----- nvinfo : EIATTR_KPARAM_INFO
	.align		4
.L_19:
        /*0048*/ 	.byte	0x04, 0x17
        /*004a*/ 	.short	(.L_21 - .L_20)
.L_20:
        /*004c*/ 	.word	0x00000000
        /*0050*/ 	.short	0x0015
        /*0052*/ 	.short	0x00a8
        /*0054*/ 	.byte	0x00, 0xf4, 0x21, 0x00


	//----- nvinfo : EIATTR_KPARAM_INFO
	.align		4
.L_21:
        /*0058*/ 	.byte	0x04, 0x17
        /*005a*/ 	.short	(.L_23 - .L_22)
.L_22:
        /*005c*/ 	.word	0x00000000
        /*0060*/ 	.short	0x0014
        /*0062*/ 	.short	0x00a0
        /*0064*/ 	.byte	0x00, 0xf4, 0x21, 0x00


	//----- nvinfo : EIATTR_KPARAM_INFO
	.align		4
.L_23:
        /*0068*/ 	.byte	0x04, 0x17
        /*006a*/ 	.short	(.L_25 - .L_24)
.L_24:
        /*006c*/ 	.word	0x00000000
        /*0070*/ 	.short	0x0013
        /*0072*/ 	.short	0x0098
        /*0074*/ 	.byte	0x00, 0xf4, 0x21, 0x00


	//----- nvinfo : EIATTR_KPARAM_INFO
	.align		4
.L_25:
        /*0078*/ 	.byte	0x04, 0x17
        /*007a*/ 	.short	(.L_27 - .L_26)
.L_26:
        /*007c*/ 	.word	0x00000000
        /*0080*/ 	.short	0x0012
        /*0082*/ 	.short	0x0090
        /*0084*/ 	.byte	0x00, 0xf4, 0x21, 0x00


	//----- nvinfo : EIATTR_KPARAM_INFO
	.align		4
.L_27:
        /*0088*/ 	.byte	0x04, 0x17
        /*008a*/ 	.short	(.L_29 - .L_28)
.L_28:
        /*008c*/ 	.word	0x00000000
        /*0090*/ 	.short	0x0011
        /*0092*/ 	.short	0x0088
        /*0094*/ 	.byte	0x00, 0xf4, 0x21, 0x00


	//----- nvinfo : EIATTR_KPARAM_INFO
	.align		4
.L_29:
        /*0098*/ 	.byte	0x04, 0x17
        /*009a*/ 	.short	(.L_31 - .L_30)
.L_30:
        /*009c*/ 	.word	0x00000000
        /*00a0*/ 	.short	0x0010
        /*00a2*/ 	.short	0x0080
        /*00a4*/ 	.byte	0x00, 0xf4, 0x21, 0x00


	//----- nvinfo : EIATTR_KPARAM_INFO
	.align		4
.L_31:
        /*00a8*/ 	.byte	0x04, 0x17
        /*00aa*/ 	.short	(.L_33 - .L_32)
.L_32:
        /*00ac*/ 	.word	0x00000000
        /*00b0*/ 	.short	0x000f
        /*00b2*/ 	.short	0x0078
        /*00b4*/ 	.byte	0x00, 0xf4, 0x21, 0x00


	//----- nvinfo : EIATTR_KPARAM_INFO
	.align		4
.L_33:
        /*00b8*/ 	.byte	0x04, 0x17
        /*00ba*/ 	.short	(.L_35 - .L_34)
.L_34:
        /*00bc*/ 	.word	0x00000000
        /*00c0*/ 	.short	0x000e
        /*00c2*/ 	.short	0x0070
        /*00c4*/ 	.byte	0x00, 0xf4, 0x21, 0x00


	//----- nvinfo : EIATTR_KPARAM_INFO
	.align		4
.L_35:
        /*00c8*/ 	.byte	0x04, 0x17
        /*00ca*/ 	.short	(.L_37 - .L_36)
.L_36:
        /*00cc*/ 	.word	0x00000000
        /*00d0*/ 	.short	0x000d
        /*00d2*/ 	.short	0x0068
        /*00d4*/ 	.byte	0x00, 0xf4, 0x21, 0x00


	//----- nvinfo : EIATTR_KPARAM_INFO
	.align		4
.L_37:
        /*00d8*/ 	.byte	0x04, 0x17
        /*00da*/ 	.short	(.L_39 - .L_38)
.L_38:
        /*00dc*/ 	.word	0x00000000
        /*00e0*/ 	.short	0x000c
        /*00e2*/ 	.short	0x0060
        /*00e4*/ 	.byte	0x00, 0xf4, 0x21, 0x00


	//----- nvinfo : EIATTR_KPARAM_INFO
	.align		4
.L_39:
        /*00e8*/ 	.byte	0x04, 0x17
        /*00ea*/ 	.short	(.L_41 - .L_40)
.L_40:
        /*00ec*/ 	.word	0x00000000
        /*00f0*/ 	.short	0x000b
        /*00f2*/ 	.short	0x0058
        /*00f4*/ 	.byte	0x00, 0xf4, 0x21, 0x00


	//----- nvinfo : EIATTR_KPARAM_INFO
	.align		4
.L_41:
        /*00f8*/ 	.byte	0x04, 0x17
        /*00fa*/ 	.short	(.L_43 - .L_42)
.L_42:
        /*00fc*/ 	.word	0x00000000
        /*0100*/ 	.short	0x000a
        /*0102*/ 	.short	0x0050
        /*0104*/ 	.byte	0x00, 0xf4, 0x21, 0x00


	//----- nvinfo : EIATTR_KPARAM_INFO
	.align		4
.L_43:
        /*0108*/ 	.byte	0x04, 0x17
        /*010a*/ 	.short	(.L_45 - .L_44)
.L_44:
        /*010c*/ 	.word	0x00000000
        /*0110*/ 	.short	0x0009
        /*0112*/ 	.short	0x0048
        /*0114*/ 	.byte	0x00, 0xf4, 0x21, 0x00


	//----- nvinfo : EIATTR_KPARAM_INFO
	.align		4
.L_45:
        /*0118*/ 	.byte	0x04, 0x17
        /*011a*/ 	.short	(.L_47 - .L_46)
.L_46:
        /*011c*/ 	.word	0x00000000
        /*0120*/ 	.short	0x0008
        /*0122*/ 	.short	0x0040
        /*0124*/ 	.byte	0x00, 0xf4, 0x21, 0x00


	//----- nvinfo : EIATTR_KPARAM_INFO
	.align		4
.L_47:
        /*0128*/ 	.byte	0x04, 0x17
        /*012a*/ 	.short	(.L_49 - .L_48)
.L_48:
        /*012c*/ 	.word	0x00000000
        /*0130*/ 	.short	0x0007
        /*0132*/ 	.short	0x0038
        /*0134*/ 	.byte	0x00, 0xf4, 0x21, 0x00


	//----- nvinfo : EIATTR_KPARAM_INFO
	.align		4
.L_49:
        /*0138*/ 	.byte	0x04, 0x17
        /*013a*/ 	.short	(.L_51 - .L_50)
.L_50:
        /*013c*/ 	.word	0x00000000
        /*0140*/ 	.short	0x0006
        /*0142*/ 	.short	0x0030
        /*0144*/ 	.byte	0x00, 0xf4, 0x21, 0x00


	//----- nvinfo : EIATTR_KPARAM_INFO
	.align		4
.L_51:
        /*0148*/ 	.byte	0x04, 0x17
        /*014a*/ 	.short	(.L_53 - .L_52)
.L_52:
        /*014c*/ 	.word	0x00000000
        /*0150*/ 	.short	0x0005
        /*0152*/ 	.short	0x0028
        /*0154*/ 	.byte	0x00, 0xf4, 0x21, 0x00


	//----- nvinfo : EIATTR_KPARAM_INFO
	.align		4
.L_53:
        /*0158*/ 	.byte	0x04, 0x17
        /*015a*/ 	.short	(.L_55 - .L_54)
.L_54:
        /*015c*/ 	.word	0x00000000
        /*0160*/ 	.short	0x0004
        /*0162*/ 	.short	0x0020
        /*0164*/ 	.byte	0x00, 0xf4, 0x21, 0x00


	//----- nvinfo : EIATTR_KPARAM_INFO
	.align		4
.L_55:
        /*0168*/ 	.byte	0x04, 0x17
        /*016a*/ 	.short	(.L_57 - .L_56)
.L_56:
        /*016c*/ 	.word	0x00000000
        /*0170*/ 	.short	0x0003
        /*0172*/ 	.short	0x0018
        /*0174*/ 	.byte	0x00, 0xf4, 0x21, 0x00


	//----- nvinfo : EIATTR_KPARAM_INFO
	.align		4
.L_57:
        /*0178*/ 	.byte	0x04, 0x17
        /*017a*/ 	.short	(.L_59 - .L_58)
.L_58:
        /*017c*/ 	.word	0x00000000
        /*0180*/ 	.short	0x0002
        /*0182*/ 	.short	0x0010
        /*0184*/ 	.byte	0x00, 0xf4, 0x21, 0x00


	//----- nvinfo : EIATTR_KPARAM_INFO
	.align		4
.L_59:
        /*0188*/ 	.byte	0x04, 0x17
        /*018a*/ 	.short	(.L_61 - .L_60)
.L_60:
        /*018c*/ 	.word	0x00000000
        /*0190*/ 	.short	0x0001
        /*0192*/ 	.short	0x0008
        /*0194*/ 	.byte	0x00, 0xf4, 0x21, 0x00


	//----- nvinfo : EIATTR_KPARAM_INFO
	.align		4
.L_61:
        /*0198*/ 	.byte	0x04, 0x17
        /*019a*/ 	.short	(.L_63 - .L_62)
.L_62:
        /*019c*/ 	.word	0x00000000
        /*01a0*/ 	.short	0x0000
        /*01a2*/ 	.short	0x0000
        /*01a4*/ 	.byte	0x00, 0xf4, 0x21, 0x00


	//----- nvinfo : EIATTR_SPARSE_MMA_MASK
	.align		4
.L_63:
        /*01a8*/ 	.byte	0x03, 0x50
        /*01aa*/ 	.short	0x0000


	//----- nvinfo : EIATTR_MAXREG_COUNT
	.align		4
        /*01ac*/ 	.byte	0x03, 0x1b
        /*01ae*/ 	.short	0x00ff


	//----- nvinfo : EIATTR_EXIT_INSTR_OFFSETS
	.align		4
        /*01b0*/ 	.byte	0x04, 0x1c
        /*01b2*/ 	.short	(.L_65 - .L_64)


	//   ....[0]....
.L_64:
        /*01b4*/ 	.word	0x00002210


	//----- nvinfo : EIATTR_REQNTID
	.align		4
.L_65:
        /*01b8*/ 	.byte	0x04, 0x10
        /*01ba*/ 	.short	(.L_67 - .L_66)
.L_66:
        /*01bc*/ 	.word	0x00000080
        /*01c0*/ 	.word	0x00000001
        /*01c4*/ 	.word	0x00000001


	//----- nvinfo : EIATTR_CBANK_PARAM_SIZE
	.align		4
.L_67:
        /*01c8*/ 	.byte	0x03, 0x19
        /*01ca*/ 	.short	0x00cc


	//----- nvinfo : EIATTR_PARAM_CBANK
	.align		4
        /*01cc*/ 	.byte	0x04, 0x0a
        /*01ce*/ 	.short	(.L_69 - .L_68)
	.align		4
.L_68:
        /*01d0*/ 	.word	index@(.nv.constant0.triton_poi_fused__native_batch_norm_legit_no_training_add_mul_relu_sigmoid_14)
        /*01d4*/ 	.short	0x0210
        /*01d6*/ 	.short	0x00cc


	//----- nvinfo : EIATTR_SW_WAR
	.align		4
.L_69:
        /*01d8*/ 	.byte	0x04, 0x36
        /*01da*/ 	.short	(.L_71 - .L_70)
.L_70:
        /*01dc*/ 	.word	0x00000008
.L_71:


//--------------------- .nv.callgraph             --------------------------
	.section	.nv.callgraph,"",@"SHT_CUDA_CALLGRAPH"
	.align	4
	.sectionentsize	8
	.align		4
        /*0000*/ 	.word	0x00000000
	.align		4
        /*0004*/ 	.word	0xffffffff
	.align		4
        /*0008*/ 	.word	0x00000000
	.align		4
        /*000c*/ 	.word	0xfffffffe
	.align		4
        /*0010*/ 	.word	0x00000000
	.align		4
        /*0014*/ 	.word	0xfffffffd
	.align		4
        /*0018*/ 	.word	0x00000000
	.align		4
        /*001c*/ 	.word	0xfffffffc


//--------------------- .nv.constant4             --------------------------
	.section	.nv.constant4,"a",@progbits
	.align	8
	.align		8
.nv.constant4:
        /*0000*/ 	.dword	_$_str
	.align		8
        /*0008*/ 	.dword	_$_str_$_2


//--------------------- .text.triton_poi_fused__native_batch_norm_legit_no_training_add_mul_relu_sigmoid_14 --------------------------
	.section	.text.triton_poi_fused__native_batch_norm_legit_no_training_add_mul_relu_sigmoid_14,"ax",@progbits
	.align	128
        .global         triton_poi_fused__native_batch_norm_legit_no_training_add_mul_relu_sigmoid_14
        .type           triton_poi_fused__native_batch_norm_legit_no_training_add_mul_relu_sigmoid_14,@function
        .size           triton_poi_fused__native_batch_norm_legit_no_training_add_mul_relu_sigmoid_14,(.L_x_1 - triton_poi_fused__native_batch_norm_legit_no_training_add_mul_relu_sigmoid_14)
        .other          triton_poi_fused__native_batch_norm_legit_no_training_add_mul_relu_sigmoid_14,@"STO_CUDA_ENTRY STV_DEFAULT"
triton_poi_fused__native_batch_norm_legit_no_training_add_mul_relu_sigmoid_14:
.text.triton_poi_fused__native_batch_norm_legit_no_training_add_mul_relu_sigmoid_14:
[----:B------:R-:W-:Y:S01]  /*0000*/  LDC R1, c[0x0][0x28] ;  /* 0x00000a00ff017b82 */ /* 0x000fe20000000800 */
[----:B------:R-:W1:Y:S07]  /*0010*/  S2R R0, SR_TID.X ;  /* 0x0000000000007919 */ /* 0x000e6e0000002100 */
[----:B------:R-:W2:Y:S01]  /*0020*/  LDC.64 R20, c[0x0][0x228] ;  /* 0x00008a00ff147b82 */ /* 0x000ea20000000a00 */
[----:B------:R-:W-:Y:S01]  /*0030*/  ULDC.64 UR4, c[0x0][0x208] ;  /* 0x0000820000047ab9 */ /* 0x000fe20000000a00 */
[----:B------:R-:W3:Y:S06]  /*0040*/  S2R R5, SR_CTAID.X ;  /* 0x0000000000057919 */ /* 0x000eec0000002500 */
[----:B------:R-:W4:Y:S08]  /*0050*/  LDC.64 R16, c[0x0][0x220] ;  /* 0x00008800ff107b82 */ /* 0x000f300000000a00 */
[----:B------:R-:W5:Y:S08]  /*0060*/  LDC.64 R8, c[0x0][0x218] ;  /* 0x00008600ff087b82 */ /* 0x000f700000000a00 */
[----:B------:R-:W5:Y:S01]  /*0070*/  LDC.64 R24, c[0x0][0x230] ;  /* 0x00008c00ff187b82 */ /* 0x000f620000000a00 */
[----:B-1----:R-:W-:-:S07]  /*0080*/  SHF.L.U32 R0, R0, 0x2, RZ ;  /* 0x0000000200007819 */ /* 0x002fce00000006ff */
[----:B------:R-:W1:Y:S01]  /*0090*/  LDC.64 R28, c[0x0][0x238] ;  /* 0x00008e00ff1c7b82 */ /* 0x000e620000000a00 */
[----:B---3--:R-:W-:Y:S02]  /*00a0*/  SHF.R.S32.HI R3, RZ, 0x15, R5 ;  /* 0x00000015ff037819 */ /* 0x008fe40000011405 */
[----:B------:R-:W-:Y:S02]  /*00b0*/  LOP3.LUT R0, R0, 0x1fc, RZ, 0xc0, !PT ;  /* 0x000001fc00007812 */ /* 0x000fe400078ec0ff */
[----:B------:R-:W-:-:S03]  /*00c0*/  SGXT R3, R3, 0x1 ;  /* 0x000000010303781a */ /* 0x000fc60000000200 */
[----:B------:R-:W3:Y:S01]  /*00d0*/  LDC.64 R44, c[0x0][0x240] ;  /* 0x00009000ff2c7b82 */ /* 0x000ee20000000a00 */
[----:B------:R-:W-:-:S04]  /*00e0*/  LEA R2, R5, R0, 0xa ;  /* 0x0000000005027211 */ /* 0x000fc800078e50ff */
[----:B------:R-:W-:-:S03]  /*00f0*/  LEA.HI R3, R3, R2, RZ, 0x7 ;  /* 0x0000000203037211 */ /* 0x000fc600078f38ff */
[----:B------:R-:W1:Y:S01]  /*0100*/  LDC.64 R4, c[0x0][0x250] ;  /* 0x00009400ff047b82 */ /* 0x000e620000000a00 */
[----:B------:R-:W-:-:S04]  /*0110*/  LOP3.LUT R3, R3, 0xffffff80, RZ, 0xc0, !PT ;  /* 0xffffff8003037812 */ /* 0x000fc800078ec0ff */
[----:B------:R-:W-:-:S05]  /*0120*/  IADD3 R0, R2, -R3, RZ ;  /* 0x8000000302007210 */ /* 0x000fca0007ffe0ff */
[----:B--2---:R-:W-:-:S06]  /*0130*/  IMAD.WIDE R20, R0, 0x4, R20 ;  /* 0x0000000400147825 */ /* 0x004fcc00078e0214 */
[----:B------:R-:W2:Y:S01]  /*0140*/  LDG.E.EL.128 R20, desc[UR4][R20.64] ;  /* 0x0000000414147981 */ /* 0x000ea2000c2e1d00 */
[----:B----4-:R-:W-:-:S04]  /*0150*/  IMAD.WIDE R16, R0, 0x4, R16 ;  /* 0x0000000400107825 */ /* 0x010fc800078e0210 */
[----:B-----5:R-:W-:Y:S02]  /*0160*/  IMAD.WIDE R8, R2, 0x4, R8 ;  /* 0x0000000402087825 */ /* 0x020fe400078e0208 */
[----:B------:R-:W4:Y:S04]  /*0170*/  LDG.E.EL.128 R16, desc[UR4][R16.64] ;  /* 0x0000000410107981 */ /* 0x000f28000c2e1d00 */
[----:B------:R-:W4:Y:S04]  /*0180*/  LDG.E.128 R40, desc[UR4][R8.64] ;  /* 0x0000000408287981 */ /* 0x000f28000c1e1d00 */
[----:B------:R5:W4:Y:S01]  /*0190*/  LDG.E.128 R36, desc[UR4][R8.64+0x800] ;  /* 0x0008000408247981 */ /* 0x000b22000c1e1d00 */
[----:B01----:R-:W-:-:S05]  /*01a0*/  IMAD.WIDE R4, R0, 0x4, R4 ;  /* 0x0000000400047825 */ /* 0x003fca00078e0204 */
[----:B------:R0:W4:Y:S01]  /*01b0*/  LDG.E.EL.128 R32, desc[UR4][R4.64] ;  /* 0x0000000404207981 */ /* 0x000122000c2e1d00 */
[----:B------:R-:W-:-:S04]  /*01c0*/  IMAD.WIDE R24, R0, 0x4, R24 ;  /* 0x0000000400187825 */ /* 0x000fc800078e0218 */
[----:B------:R-:W-:Y:S02]  /*01d0*/  IMAD.WIDE R28, R0, 0x4, R28 ;  /* 0x00000004001c7825 */ /* 0x000fe400078e021c */
[----:B------:R-:W4:Y:S04]  /*01e0*/  LDG.E.EL.128 R24, desc[UR4][R24.64] ;  /* 0x0000000418187981 */ /* 0x000f28000c2e1d00 */
[----:B------:R-:W4:Y:S01]  /*01f0*/  LDG.E.EL.128 R28, desc[UR4][R28.64] ;  /* 0x000000041c1c7981 */ /* 0x000f22000c2e1d00 */
[----:B------:R-:W-:Y:S01]  /*0200*/  HFMA2.MMA R3, -RZ, RZ, 1.625, 0 ;  /* 0x3e800000ff037435 */ /* 0x000fe200000001ff */
[----:B---3--:R-:W-:-:S05]  /*0210*/  IMAD.WIDE R44, R2, 0x4, R44 ;  /* 0x00000004022c7825 */ /* 0x008fca00078e022c */
[----:B------:R-:W3:Y:S01]  /*0220*/  LDG.E.128 R12, desc[UR4][R44.64+0x800] ;  /* 0x000800042c0c7981 */ /* 0x000ee2000c1e1d00 */
[----:B--2---:R-:W-:-:S04]  /*0230*/  FADD R20, R20, 9.9999997473787516356e-06 ;  /* 0x3727c5ac14147421 */ /* 0x004fc80000000000 */
[----:B------:R-:W1:Y:S01]  /*0240*/  MUFU.SQRT R6, R20 ;  /* 0x0000001400067308 */ /* 0x000e620000002000 */
[----:B------:R-:W-:-:S07]  /*0250*/  FADD R22, R22, 9.9999997473787516356e-06 ;  /* 0x3727c5ac16167421 */ /* 0x000fce0000000000 */
[----:B-----5:R-:W2:Y:S01]  /*0260*/  MUFU.SQRT R8, R22 ;  /* 0x0000001600087308 */ /* 0x020ea20000002000 */
[C---:B-1----:R-:W-:Y:S02]  /*0270*/  FSETP.GT.AND P0, PT, R6.reuse, 8.50705917302346158658e+37, PT ;  /* 0x7e8000000600780b */ /* 0x042fe40003f04000 */
[----:B------:R-:W-:Y:S01]  /*0280*/  FSETP.GEU.AND P3, PT, R6, 1.175494350822287508e-38, PT ;  /* 0x008000000600780b */ /* 0x000fe20003f6e000 */
[----:B------:R-:W-:Y:S01]  /*0290*/  FADD R21, R21, 9.9999997473787516356e-06 ;  /* 0x3727c5ac15157421 */ /* 0x000fe20000000000 */
[----:B--2---:R-:W-:-:S03]  /*02a0*/  FSETP.GT.AND P2, PT, R8, 8.50705917302346158658e+37, PT ;  /* 0x7e8000000800780b */ /* 0x004fc60003f44000 */
[----:B------:R-:W1:Y:S06]  /*02b0*/  MUFU.SQRT R7, R21 ;  /* 0x0000001500077308 */ /* 0x000e6c0000002000 */
[----:B------:R-:W-:Y:S01]  /*02c0*/  @P0 FMUL R6, R6, 0.25 ;  /* 0x3e80000006060820 */ /* 0x000fe20000400000 */
[----:B------:R-:W-:-:S03]  /*02d0*/  FSETP.GEU.AND P5, PT, R8, 1.175494350822287508e-38, PT ;  /* 0x008000000800780b */ /* 0x000fc60003fae000 */
[----:B------:R-:W-:Y:S01]  /*02e0*/  @!P3 FMUL R6, R6, 16777216 ;  /* 0x4b8000000606b820 */ /* 0x000fe20000400000 */
[----:B------:R-:W-:Y:S01]  /*02f0*/  FADD R23, R23, 9.9999997473787516356e-06 ;  /* 0x3727c5ac17177421 */ /* 0x000fe20000000000 */
[--C-:B----4-:R-:W-:Y:S01]  /*0300*/  FADD R40, R40, -R16.reuse ;  /* 0x8000001028287221 */ /* 0x110fe20000000000 */
[----:B------:R-:W-:Y:S02]  /*0310*/  FADD R36, R36, -R16 ;  /* 0x8000001024247221 */ /* 0x000fe40000000000 */
[----:B------:R-:W2:Y:S01]  /*0320*/  MUFU.SQRT R16, R23 ;  /* 0x0000001700107308 */ /* 0x000ea20000002000 */
[----:B------:R-:W-:Y:S01]  /*0330*/  @P2 FMUL R8, R8, 0.25 ;  /* 0x3e80000008082820 */ /* 0x000fe20000400000 */
[----:B------:R-:W-:-:S06]  /*0340*/  FSEL R9, R3, 1, P0 ;  /* 0x3f80000003097808 */ /* 0x000fcc0000000000 */
[----:B------:R-:W0:Y:S01]  /*0350*/  MUFU.RCP R6, R6 ;  /* 0x0000000600067308 */ /* 0x000e220000001000 */
[----:B------:R-:W-:Y:S01]  /*0360*/  @!P5 FMUL R8, R8, 16777216 ;  /* 0x4b8000000808d820 */ /* 0x000fe20000400000 */
[----:B-1----:R-:W-:Y:S01]  /*0370*/  FSETP.GT.AND P1, PT, R7, 8.50705917302346158658e+37, PT ;  /* 0x7e8000000700780b */ /* 0x002fe20003f24000 */
[----:B------:R-:W-:Y:S01]  /*0380*/  @!P3 FMUL R9, R9, 16777216 ;  /* 0x4b8000000909b820 */ /* 0x000fe20000400000 */
[----:B------:R-:W-:-:S04]  /*0390*/  FSETP.GEU.AND P4, PT, R7, 1.175494350822287508e-38, PT ;  /* 0x008000000700780b */ /* 0x000fc80003f8e000 */
[----:B------:R-:W1:Y:S01]  /*03a0*/  MUFU.RCP R20, R8 ;  /* 0x0000000800147308 */ /* 0x000e620000001000 */
[----:B--2---:R-:W-:Y:S01]  /*03b0*/  FSETP.GT.AND P0, PT, R16, 8.50705917302346158658e+37, PT ;  /* 0x7e8000001000780b */ /* 0x004fe20003f04000 */
[----:B0-----:R-:W-:Y:S01]  /*03c0*/  FMUL R5, R6, R9 ;  /* 0x0000000906057220 */ /* 0x001fe20000400000 */
[----:B------:R-:W-:-:S04]  /*03d0*/  FSEL R9, R3, 1, P2 ;  /* 0x3f80000003097808 */ /* 0x000fc80001000000 */
[----:B------:R-:W-:Y:S01]  /*03e0*/  @P1 FMUL R7, R7, 0.25 ;  /* 0x3e80000007071820 */ /* 0x000fe20000400000 */
[----:B------:R-:W-:Y:S01]  /*03f0*/  FSETP.GEU.AND P2, PT, R16, 1.175494350822287508e-38, PT ;  /* 0x008000001000780b */ /* 0x000fe20003f4e000 */
[----:B------:R-:W-:Y:S02]  /*0400*/  @!P5 FMUL R9, R9, 16777216 ;  /* 0x4b8000000909d820 */ /* 0x000fe40000400000 */
[----:B------:R-:W-:Y:S01]  /*0410*/  @!P4 FMUL R7, R7, 16777216 ;  /* 0x4b8000000707c820 */ /* 0x000fe20000400000 */
[----:B------:R-:W-:Y:S01]  /*0420*/  FADD R32, R32, 9.9999997473787516356e-06 ;  /* 0x3727c5ac20207421 */ /* 0x000fe20000000000 */
[----:B-1----:R-:W-:Y:S02]  /*0430*/  FMUL R20, R20, R9 ;  /* 0x0000000914147220 */ /* 0x002fe40000400000 */
[----:B------:R-:W0:Y:S01]  /*0440*/  LDC.64 R8, c[0x0][0x248] ;  /* 0x00009200ff087b82 */ /* 0x000e220000000a00 */
[--C-:B------:R-:W-:Y:S01]  /*0450*/  FADD R41, R41, -R17.reuse ;  /* 0x8000001129297221 */ /* 0x100fe20000000000 */
[----:B------:R-:W-:Y:S01]  /*0460*/  FADD R37, R37, -R17 ;  /* 0x8000001125257221 */ /* 0x000fe20000000000 */
[----:B------:R-:W-:Y:S01]  /*0470*/  @P0 FMUL R16, R16, 0.25 ;  /* 0x3e80000010100820 */ /* 0x000fe20000400000 */
[--C-:B------:R-:W-:Y:S01]  /*0480*/  FADD R17, R42, -R18.reuse ;  /* 0x800000122a117221 */ /* 0x100fe20000000000 */
[----:B------:R-:W-:Y:S01]  /*0490*/  FADD R21, R38, -R18 ;  /* 0x8000001226157221 */ /* 0x000fe20000000000 */
[----:B------:R-:W1:Y:S01]  /*04a0*/  MUFU.RCP R7, R7 ;  /* 0x0000000700077308 */ /* 0x000e620000001000 */
[----:B------:R-:W-:Y:S01]  /*04b0*/  @!P2 FMUL R16, R16, 16777216 ;  /* 0x4b8000001010a820 */ /* 0x000fe20000400000 */
[----:B------:R-:W-:-:S06]  /*04c0*/  FSEL R4, R3, 1, P1 ;  /* 0x3f80000003047808 */ /* 0x000fcc0000800000 */
[----:B------:R-:W2:Y:S01]  /*04d0*/  MUFU.SQRT R18, R32 ;  /* 0x0000002000127308 */ /* 0x000ea20000002000 */
[----:B------:R-:W-:Y:S01]  /*04e0*/  FMUL R17, R17, R20 ;  /* 0x0000001411117220 */ /* 0x000fe20000400000 */
[----:B------:R-:W-:-:S06]  /*04f0*/  @!P4 FMUL R4, R4, 16777216 ;  /* 0x4b8000000404c820 */ /* 0x000fcc0000400000 */
[----:B------:R-:W4:Y:S01]  /*0500*/  MUFU.RCP R22, R16 ;  /* 0x0000001000167308 */ /* 0x000f220000001000 */
[----:B------:R-:W-:Y:S01]  /*0510*/  FFMA R38, R26, R17, R30 ;  /* 0x000000111a267223 */ /* 0x000fe2000000001e */
[----:B------:R-:W-:Y:S01]  /*0520*/  FSEL R17, R3, 1, P0 ;  /* 0x3f80000003117808 */ /* 0x000fe20000000000 */
[----:B-1----:R-:W-:Y:S01]  /*0530*/  FMUL R4, R7, R4 ;  /* 0x0000000407047220 */ /* 0x002fe20000400000 */
[----:B------:R-:W-:Y:S01]  /*0540*/  FMUL R21, R21, R20 ;  /* 0x0000001415157220 */ /* 0x000fe20000400000 */
[-C--:B------:R-:W-:Y:S01]  /*0550*/  FMUL R7, R40, R5.reuse ;  /* 0x0000000528077220 */ /* 0x080fe20000400000 */
[----:B--2---:R-:W-:Y:S01]  /*0560*/  FSETP.GT.AND P1, PT, R18, 8.50705917302346158658e+37, PT ;  /* 0x7e8000001200780b */ /* 0x004fe20003f24000 */
[----:B------:R-:W-:Y:S01]  /*0570*/  @!P2 FMUL R17, R17, 16777216 ;  /* 0x4b8000001111a820 */ /* 0x000fe20000400000 */
[----:B------:R-:W-:Y:S01]  /*0580*/  FMUL R5, R36, R5 ;  /* 0x0000000524057220 */ /* 0x000fe20000400000 */
[-C--:B------:R-:W-:Y:S01]  /*0590*/  FMUL R36, R41, R4.reuse ;  /* 0x0000000429247220 */ /* 0x080fe20000400000 */
[----:B------:R-:W-:Y:S01]  /*05a0*/  FSETP.GEU.AND P0, PT, R18, 1.175494350822287508e-38, PT ;  /* 0x008000001200780b */ /* 0x000fe20003f0e000 */
[----:B------:R-:W-:Y:S01]  /*05b0*/  FMUL R4, R37, R4 ;  /* 0x0000000425047220 */ /* 0x000fe20000400000 */
[----:B0-----:R-:W-:-:S04]  /*05c0*/  IMAD.WIDE R8, R0, 0x4, R8 ;  /* 0x0000000400087825 */ /* 0x001fc800078e0208 */
[----:B------:R-:W-:Y:S01]  /*05d0*/  FFMA R30, R26, R21, R30 ;  /* 0x000000151a1e7223 */ /* 0x000fe2000000001e */
[----:B----4-:R-:W-:Y:S01]  /*05e0*/  FMUL R22, R22, R17 ;  /* 0x0000001116167220 */ /* 0x010fe20000400000 */
[----:B------:R-:W0:Y:S01]  /*05f0*/  LDC.64 R20, c[0x0][0x258] ;  /* 0x00009600ff147b82 */ /* 0x000e220000000a00 */
[C-C-:B------:R-:W-:Y:S01]  /*0600*/  FFMA R40, R24.reuse, R7, R28.reuse ;  /* 0x0000000718287223 */ /* 0x140fe2000000001c */
[C-C-:B------:R-:W-:Y:S01]  /*0610*/  FFMA R36, R25.reuse, R36, R29.reuse ;  /* 0x0000002419247223 */ /* 0x140fe2000000001d */
[----:B------:R-:W-:Y:S01]  /*0620*/  FFMA R28, R24, R5, R28 ;  /* 0x00000005181c7223 */ /* 0x000fe2000000001c */
[----:B------:R-:W-:Y:S01]  /*0630*/  FFMA R29, R25, R4, R29 ;  /* 0x00000004191d7223 */ /* 0x000fe2000000001d */
[----:B------:R-:W2:Y:S03]  /*0640*/  LDG.E.EL.128 R8, desc[UR4][R8.64] ;  /* 0x0000000408087981 */ /* 0x000ea6000c2e1d00 */
[----:B------:R-:W1:Y:S01]  /*0650*/  LDC.64 R16, c[0x0][0x260] ;  /* 0x00009800ff107b82 */ /* 0x000e620000000a00 */
[----:B------:R-:W2:Y:S01]  /*0660*/  LDG.E.128 R4, desc[UR4][R44.64] ;  /* 0x000000042c047981 */ /* 0x000ea2000c1e1d00 */
[----:B------:R-:W-:-:S04]  /*0670*/  @P1 FMUL R18, R18, 0.25 ;  /* 0x3e80000012121820 */ /* 0x000fc80000400000 */
[----:B------:R-:W-:-:S04]  /*0680*/  @!P0 FMUL R18, R18, 16777216 ;  /* 0x4b80000012128820 */ /* 0x000fc80000400000 */
[----:B------:R-:W4:Y:S01]  /*0690*/  MUFU.RCP R24, R18 ;  /* 0x0000001200187308 */ /* 0x000f220000001000 */
[--C-:B------:R-:W-:Y:S01]  /*06a0*/  FADD R43, R43, -R19.reuse ;  /* 0x800000132b2b7221 */ /* 0x100fe20000000000 */
[----:B------:R-:W-:Y:S01]  /*06b0*/  FADD R39, R39, -R19 ;  /* 0x8000001327277221 */ /* 0x000fe20000000000 */
[----:B------:R-:W-:Y:S02]  /*06c0*/  FSEL R19, R3, 1, P1 ;  /* 0x3f80000003137808 */ /* 0x000fe40000800000 */
[-C--:B------:R-:W-:Y:S01]  /*06d0*/  FMUL R32, R43, R22.reuse ;  /* 0x000000162b207220 */ /* 0x080fe20000400000 */
[----:B------:R-:W-:Y:S01]  /*06e0*/  FMUL R22, R39, R22 ;  /* 0x0000001627167220 */ /* 0x000fe20000400000 */
[----:B0-----:R-:W-:-:S04]  /*06f0*/  IMAD.WIDE R20, R0, 0x4, R20 ;  /* 0x0000000400147825 */ /* 0x001fc800078e0214 */
[----:B------:R-:W-:Y:S01]  /*0700*/  @!P0 FMUL R19, R19, 16777216 ;  /* 0x4b80000013138820 */ /* 0x000fe20000400000 */
[----:B------:R-:W-:Y:S01]  /*0710*/  FFMA R32, R27, R32, R31 ;  /* 0x000000201b207223 */ /* 0x000fe2000000001f */
[----:B-1----:R-:W-:-:S04]  /*0720*/  IMAD.WIDE R16, R0, 0x4, R16 ;  /* 0x0000000400107825 */ /* 0x002fc800078e0210 */
[----:B------:R-:W-:Y:S01]  /*0730*/  FFMA R31, R27, R22, R31 ;  /* 0x000000161b1f7223 */ /* 0x000fe2000000001f */
[----:B----4-:R-:W-:Y:S01]  /*0740*/  FMUL R24, R24, R19 ;  /* 0x0000001318187220 */ /* 0x010fe20000400000 */
[----:B------:R-:W4:Y:S04]  /*0750*/  LDG.E.EL.128 R20, desc[UR4][R20.64] ;  /* 0x0000000414147981 */ /* 0x000f28000c2e1d00 */
[----:B------:R-:W4:Y:S01]  /*0760*/  LDG.E.EL.128 R16, desc[UR4][R16.64] ;  /* 0x0000000410107981 */ /* 0x000f22000c2e1d00 */
[----:B------:R-:W-:Y:S01]  /*0770*/  FADD R34, R34, 9.9999997473787516356e-06 ;  /* 0x3727c5ac22227421 */ /* 0x000fe20000000000 */
[----:B------:R-:W-:Y:S01]  /*0780*/  FADD R35, R35, 9.9999997473787516356e-06 ;  /* 0x3727c5ac23237421 */ /* 0x000fe20000000000 */
[----:B--2---:R-:W-:Y:S01]  /*0790*/  FADD R25, R4, -R8 ;  /* 0x8000000804197221 */ /* 0x004fe20000000000 */
[----:B------:R-:W-:-:S04]  /*07a0*/  FADD R4, R33, 9.9999997473787516356e-06 ;  /* 0x3727c5ac21047421 */ /* 0x000fc80000000000 */
[----:B------:R-:W0:Y:S01]  /*07b0*/  MUFU.SQRT R26, R4 ;  /* 0x00000004001a7308 */ /* 0x000e220000002000 */
[----:B------:R-:W-:Y:S01]  /*07c0*/  FMUL R25, R25, R24 ;  /* 0x0000001819197220 */ /* 0x000fe20000400000 */
[----:B---3--:R-:W-:-:S04]  /*07d0*/  FADD R27, R12, -R8 ;  /* 0x800000080c1b7221 */ /* 0x008fc80000000000 */
[----:B------:R-:W-:Y:S01]  /*07e0*/  FMUL R27, R27, R24 ;  /* 0x000000181b1b7220 */ /* 0x000fe20000400000 */
[C---:B0-----:R-:W-:Y:S02]  /*07f0*/  FSETP.GT.AND P0, PT, R26.reuse, 8.50705917302346158658e+37, PT ;  /* 0x7e8000001a00780b */ /* 0x041fe40003f04000 */
[----:B------:R-:W-:Y:S01]  /*0800*/  FSETP.GEU.AND P1, PT, R26, 1.175494350822287508e-38, PT ;  /* 0x008000001a00780b */ /* 0x000fe20003f2e000 */
[----:B----4-:R-:W-:Y:S02]  /*0810*/  FFMA R33, R20, R25, R16 ;  /* 0x0000001914217223 */ /* 0x010fe40000000010 */
[----:B------:R-:W0:Y:S08]  /*0820*/  LDC.64 R24, c[0x0][0x278] ;  /* 0x00009e00ff187b82 */ /* 0x000e300000000a00 */
[----:B------:R-:W-:-:S04]  /*0830*/  @P0 FMUL R26, R26, 0.25 ;  /* 0x3e8000001a1a0820 */ /* 0x000fc80000400000 */
[----:B------:R-:W-:-:S04]  /*0840*/  @!P1 FMUL R26, R26, 16777216 ;  /* 0x4b8000001a1a9820 */ /* 0x000fc80000400000 */
[----:B------:R-:W1:Y:S01]  /*0850*/  MUFU.RCP R12, R26 ;  /* 0x0000001a000c7308 */ /* 0x000e620000001000 */
[----:B------:R-:W-:Y:S01]  /*0860*/  FFMA R37, R20, R27, R16 ;  /* 0x0000001b14257223 */ /* 0x000fe20000000010 */
[----:B------:R-:W-:-:S05]  /*0870*/  FSEL R27, R3, 1, P0 ;  /* 0x3f800000031b7808 */ /* 0x000fca0000000000 */
[----:B------:R-:W-:Y:S01]  /*0880*/  @!P1 FMUL R27, R27, 16777216 ;  /* 0x4b8000001b1b9820 */ /* 0x000fe20000400000 */
[----:B0-----:R-:W-:-:S04]  /*0890*/  IMAD.WIDE R24, R0, 0x4, R24 ;  /* 0x0000000400187825 */ /* 0x001fc800078e0218 */
[----:B-1----:R-:W-:Y:S02]  /*08a0*/  FMUL R12, R12, R27 ;  /* 0x0000001b0c0c7220 */ /* 0x002fe40000400000 */
[----:B------:R-:W2:Y:S01]  /*08b0*/  LDG.E.EL.128 R24, desc[UR4][R24.64] ;  /* 0x0000000418187981 */ /* 0x000ea2000c2e1d00 */
[----:B------:R-:W0:Y:S08]  /*08c0*/  MUFU.SQRT R4, R34 ;  /* 0x0000002200047308 */ /* 0x000e300000002000 */
[----:B------:R-:W1:Y:S01]  /*08d0*/  MUFU.SQRT R8, R35 ;  /* 0x0000002300087308 */ /* 0x000e620000002000 */
[----:B0-----:R-:W-:-:S02]  /*08e0*/  FSETP.GT.AND P0, PT, R4, 8.50705917302346158658e+37, PT ;  /* 0x7e8000000400780b */ /* 0x001fc40003f04000 */
[----:B------:R-:W-:Y:S02]  /*08f0*/  FSETP.GEU.AND P2, PT, R4, 1.175494350822287508e-38, PT ;  /* 0x008000000400780b */ /* 0x000fe40003f4e000 */
[C---:B-1----:R-:W-:Y:S02]  /*0900*/  FSETP.GT.AND P1, PT, R8.reuse, 8.50705917302346158658e+37, PT ;  /* 0x7e8000000800780b */ /* 0x042fe40003f24000 */
[----:B------:R-:W-:Y:S01]  /*0910*/  FSETP.GEU.AND P3, PT, R8, 1.175494350822287508e-38, PT ;  /* 0x008000000800780b */ /* 0x000fe20003f6e000 */
[--C-:B------:R-:W-:Y:S01]  /*0920*/  FADD R5, R5, -R9.reuse ;  /* 0x8000000905057221 */ /* 0x100fe20000000000 */
[----:B------:R-:W-:-:S05]  /*0930*/  FADD R13, R13, -R9 ;  /* 0x800000090d0d7221 */ /* 0x000fca0000000000 */
[----:B------:R-:W-:Y:S01]  /*0940*/  @P0 FMUL R4, R4, 0.25 ;  /* 0x3e80000004040820 */ /* 0x000fe20000400000 */
[-C--:B------:R-:W-:Y:S01]  /*0950*/  FMUL R16, R5, R12.reuse ;  /* 0x0000000c05107220 */ /* 0x080fe20000400000 */
[----:B------:R-:W-:Y:S02]  /*0960*/  FMUL R34, R13, R12 ;  /* 0x0000000c0d227220 */ /* 0x000fe40000400000 */
[----:B------:R-:W-:Y:S01]  /*0970*/  @!P2 FMUL R4, R4, 16777216 ;  /* 0x4b8000000404a820 */ /* 0x000fe20000400000 */
[----:B------:R-:W0:Y:S01]  /*0980*/  LDC.64 R12, c[0x0][0x270] ;  /* 0x00009c00ff0c7b82 */ /* 0x000e220000000a00 */
[----:B------:R-:W-:Y:S01]  /*0990*/  @P1 FMUL R8, R8, 0.25 ;  /* 0x3e80000008081820 */ /* 0x000fe20000400000 */
[C-C-:B------:R-:W-:Y:S01]  /*09a0*/  FFMA R41, R21.reuse, R16, R17.reuse ;  /* 0x0000001015297223 */ /* 0x140fe20000000011 */
[----:B------:R-:W-:Y:S02]  /*09b0*/  FFMA R34, R21, R34, R17 ;  /* 0x0000002215227223 */ /* 0x000fe40000000011 */
[----:B------:R-:W-:-:S03]  /*09c0*/  @!P3 FMUL R8, R8, 16777216 ;  /* 0x4b8000000808b820 */ /* 0x000fc60000400000 */
[----:B------:R-:W1:Y:S01]  /*09d0*/  LDC.64 R20, c[0x0][0x268] ;  /* 0x00009a00ff147b82 */ /* 0x000e620000000a00 */
[----:B------:R-:W3:Y:S01]  /*09e0*/  MUFU.RCP R4, R4 ;  /* 0x0000000400047308 */ /* 0x000ee20000001000 */
[----:B------:R-:W-:-:S07]  /*09f0*/  FSEL R5, R3, 1, P0 ;  /* 0x3f80000003057808 */ /* 0x000fce0000000000 */
[----:B------:R-:W4:Y:S01]  /*0a00*/  MUFU.RCP R8, R8 ;  /* 0x0000000800087308 */ /* 0x000f220000001000 */
[----:B------:R-:W-:Y:S01]  /*0a10*/  FSEL R9, R3, 1, P1 ;  /* 0x3f80000003097808 */ /* 0x000fe20000800000 */
[----:B------:R-:W-:Y:S01]  /*0a20*/  @!P2 FMUL R5, R5, 16777216 ;  /* 0x4b8000000505a820 */ /* 0x000fe20000400000 */
[----:B------:R-:W-:-:S03]  /*0a30*/  FADD R6, R6, -R10 ;  /* 0x8000000a06067221 */ /* 0x000fc60000000000 */
[----:B------:R-:W-:Y:S01]  /*0a40*/  @!P3 FMUL R9, R9, 16777216 ;  /* 0x4b8000000909b820 */ /* 0x000fe20000400000 */
[----:B---3--:R-:W-:Y:S01]  /*0a50*/  FMUL R5, R4, R5 ;  /* 0x0000000504057220 */ /* 0x008fe20000400000 */
[--C-:B------:R-:W-:Y:S01]  /*0a60*/  FADD R7, R7, -R11.reuse ;  /* 0x8000000b07077221 */ /* 0x100fe20000000000 */
[----:B------:R-:W-:Y:S01]  /*0a70*/  FADD R14, R14, -R10 ;  /* 0x8000000a0e0e7221 */ /* 0x000fe20000000000 */
[----:B------:R-:W-:Y:S01]  /*0a80*/  FADD R15, R15, -R11 ;  /* 0x8000000b0f0f7221 */ /* 0x000fe20000000000 */
[----:B------:R-:W-:Y:S01]  /*0a90*/  FMUL R17, R6, R5 ;  /* 0x0000000506117220 */ /* 0x000fe20000400000 */
[----:B0-----:R-:W-:-:S04]  /*0aa0*/  IMAD.WIDE R12, R0, 0x4, R12 ;  /* 0x00000004000c7825 */ /* 0x001fc800078e020c */
[----:B----4-:R-:W-:Y:S01]  /*0ab0*/  FMUL R4, R8, R9 ;  /* 0x0000000908047220 */ /* 0x010fe20000400000 */
[----:B-1----:R-:W-:-:S04]  /*0ac0*/  IMAD.WIDE R20, R2, 0x4, R20 ;  /* 0x0000000402147825 */ /* 0x002fc800078e0214 */
[-C--:B------:R-:W-:Y:S01]  /*0ad0*/  FMUL R6, R7, R4.reuse ;  /* 0x0000000407067220 */ /* 0x080fe20000400000 */
[----:B------:R-:W-:Y:S01]  /*0ae0*/  FMUL R35, R14, R5 ;  /* 0x000000050e237220 */ /* 0x000fe20000400000 */
[----:B------:R-:W-:Y:S01]  /*0af0*/  FMUL R42, R15, R4 ;  /* 0x000000040f2a7220 */ /* 0x000fe20000400000 */
[----:B------:R-:W3:Y:S01]  /*0b00*/  LDG.E.128 R8, desc[UR4][R20.64+0x800] ;  /* 0x0008000414087981 */ /* 0x000ee2000c1e1d00 */
[----:B------:R-:W-:-:S03]  /*0b10*/  FFMA R39, R23, R6, R19 ;  /* 0x0000000617277223 */ /* 0x000fc60000000013 */
[----:B------:R-:W3:Y:S04]  /*0b20*/  LDG.E.EL.128 R12, desc[UR4][R12.64] ;  /* 0x000000040c0c7981 */ /* 0x000ee8000c2e1d00 */
[----:B------:R0:W4:Y:S01]  /*0b30*/  LDG.E.128 R4, desc[UR4][R20.64] ;  /* 0x0000000414047981 */ /* 0x000122000c1e1d00 */
[----:B------:R-:W-:Y:S01]  /*0b40*/  FFMA R42, R23, R42, R19 ;  /* 0x0000002a172a7223 */ /* 0x000fe20000000013 */
[C-C-:B------:R-:W-:Y:S01]  /*0b50*/  FFMA R17, R22.reuse, R17, R18.reuse ;  /* 0x0000001116117223 */ /* 0x140fe20000000012 */
[----:B------:R-:W-:-:S03]  /*0b60*/  FFMA R35, R22, R35, R18 ;  /* 0x0000002316237223 */ /* 0x000fc60000000012 */
[----:B------:R-:W-:Y:S01]  /*0b70*/  FADD R38, R38, R17 ;  /* 0x0000001126267221 */ /* 0x000fe20000000000 */
[----:B------:R-:W-:Y:S01]  /*0b80*/  FADD R41, R36, R41 ;  /* 0x0000002924297221 */ /* 0x000fe20000000000 */
[----:B--2---:R-:W-:Y:S01]  /*0b90*/  FADD R24, R24, 9.9999997473787516356e-06 ;  /* 0x3727c5ac18187421 */ /* 0x004fe20000000000 */
[----:B------:R-:W-:-:S03]  /*0ba0*/  FADD R25, R25, 9.9999997473787516356e-06 ;  /* 0x3727c5ac19197421 */ /* 0x000fc60000000000 */
[----:B------:R-:W1:Y:S08]  /*0bb0*/  MUFU.SQRT R16, R24 ;  /* 0x0000001800107308 */ /* 0x000e700000002000 */
[----:B------:R-:W2:Y:S01]  /*0bc0*/  MUFU.SQRT R19, R25 ;  /* 0x0000001900137308 */ /* 0x000ea20000002000 */
[----:B------:R-:W-:Y:S01]  /*0bd0*/  FADD R26, R26, 9.9999997473787516356e-06 ;  /* 0x3727c5ac1a1a7421 */ /* 0x000fe20000000000 */
[----:B-1----:R-:W-:-:S06]  /*0be0*/  FSETP.GT.AND P6, PT, R16, 8.50705917302346158658e+37, PT ;  /* 0x7e8000001000780b */ /* 0x002fcc0003fc4000 */
[----:B------:R-:W1:Y:S01]  /*0bf0*/  MUFU.SQRT R18, R26 ;  /* 0x0000001a00127308 */ /* 0x000e620000002000 */
[C---:B------:R-:W-:Y:S02]  /*0c00*/  FSETP.GEU.AND P4, PT, R16.reuse, 1.175494350822287508e-38, PT ;  /* 0x008000001000780b */ /* 0x040fe40003f8e000 */
[C---:B--2---:R-:W-:Y:S02]  /*0c10*/  FSETP.GT.AND P5, PT, R19.reuse, 8.50705917302346158658e+37, PT ;  /* 0x7e8000001300780b */ /* 0x044fe40003fa4000 */
[----:B------:R-:W-:Y:S02]  /*0c20*/  FSETP.GEU.AND P3, PT, R19, 1.175494350822287508e-38, PT ;  /* 0x008000001300780b */ /* 0x000fe40003f6e000 */
[----:B------:R-:W-:Y:S01]  /*0c30*/  @P6 FMUL R16, R16, 0.25 ;  /* 0x3e80000010106820 */ /* 0x000fe20000400000 */
[----:B-1----:R-:W-:-:S06]  /*0c40*/  FSETP.GT.AND P2, PT, R18, 8.50705917302346158658e+37, PT ;  /* 0x7e8000001200780b */ /* 0x002fcc0003f44000 */
[----:B------:R-:W-:Y:S02]  /*0c50*/  @!P4 FMUL R16, R16, 16777216 ;  /* 0x4b8000001010c820 */ /* 0x000fe40000400000 */
[----:B------:R-:W-:Y:S01]  /*0c60*/  @P5 FMUL R19, R19, 0.25 ;  /* 0x3e80000013135820 */ /* 0x000fe20000400000 */
[C---:B------:R-:W-:Y:S01]  /*0c70*/  FSETP.GEU.AND P0, PT, R18.reuse, 1.175494350822287508e-38, PT ;  /* 0x008000001200780b */ /* 0x040fe20003f0e000 */
[----:B------:R-:W-:Y:S02]  /*0c80*/  FADD R27, R27, 9.9999997473787516356e-06 ;  /* 0x3727c5ac1b1b7421 */ /* 0x000fe40000000000 */
[----:B------:R-:W-:Y:S01]  /*0c90*/  @!P3 FMUL R19, R19, 16777216 ;  /* 0x4b8000001313b820 */ /* 0x000fe20000400000 */
[----:B------:R-:W-:Y:S01]  /*0ca0*/  MUFU.RCP R16, R16 ;  /* 0x0000001000107308 */ /* 0x000fe20000001000 */
[----:B------:R-:W-:Y:S01]  /*0cb0*/  FSEL R43, R3, 1, P6 ;  /* 0x3f800000032b7808 */ /* 0x000fe20003000000 */
[----:B------:R-:W-:-:S06]  /*0cc0*/  @P2 FMUL R18, R18, 0.25 ;  /* 0x3e80000012122820 */ /* 0x000fcc0000400000 */
[----:B------:R-:W1:Y:S01]  /*0cd0*/  MUFU.SQRT R22, R27 ;  /* 0x0000001b00167308 */ /* 0x000e620000002000 */
[----:B0-----:R-:W-:-:S07]  /*0ce0*/  FSEL R20, R3, 1, P5 ;  /* 0x3f80000003147808 */ /* 0x001fce0002800000 */
[----:B------:R-:W0:Y:S01]  /*0cf0*/  MUFU.RCP R19, R19 ;  /* 0x0000001300137308 */ /* 0x000e220000001000 */
[----:B------:R-:W-:Y:S01]  /*0d00*/  @!P0 FMUL R18, R18, 16777216 ;  /* 0x4b80000012128820 */ /* 0x000fe20000400000 */
[----:B------:R-:W-:Y:S01]  /*0d10*/  @!P4 FMUL R43, R43, 16777216 ;  /* 0x4b8000002b2bc820 */ /* 0x000fe20000400000 */
[----:B------:R-:W-:-:S05]  /*0d20*/  @!P3 FMUL R20, R20, 16777216 ;  /* 0x4b8000001414b820 */ /* 0x000fca0000400000 */
[----:B------:R2:W5:Y:S01]  /*0d30*/  MUFU.RCP R17, R18 ;  /* 0x0000001200117308 */ /* 0x0005620000001000 */
[----:B-1----:R-:W-:Y:S01]  /*0d40*/  FSETP.GT.AND P1, PT, R22, 8.50705917302346158658e+37, PT ;  /* 0x7e8000001600780b */ /* 0x002fe20003f24000 */
[----:B------:R-:W-:Y:S01]  /*0d50*/  FMUL R43, R16, R43 ;  /* 0x0000002b102b7220 */ /* 0x000fe20000400000 */
[----:B------:R-:W-:Y:S01]  /*0d60*/  FSETP.GEU.AND P6, PT, R22, 1.175494350822287508e-38, PT ;  /* 0x008000001600780b */ /* 0x000fe20003fce000 */
[----:B0-----:R-:W-:Y:S01]  /*0d70*/  FMUL R16, R19, R20 ;  /* 0x0000001413107220 */ /* 0x001fe20000400000 */
[----:B------:R-:W-:-:S05]  /*0d80*/  FSEL R20, R3, 1, P2 ;  /* 0x3f80000003147808 */ /* 0x000fca0001000000 */
[----:B------:R-:W-:Y:S01]  /*0d90*/  @!P0 FMUL R20, R20, 16777216 ;  /* 0x4b80000014148820 */ /* 0x000fe20000400000 */
[--C-:B---3--:R-:W-:Y:S01]  /*0da0*/  FADD R11, R11, -R15.reuse ;  /* 0x8000000f0b0b7221 */ /* 0x108fe20000000000 */
[--C-:B--2---:R-:W-:Y:S02]  /*0db0*/  FADD R18, R10, -R14.reuse ;  /* 0x8000000e0a127221 */ /* 0x104fe40000000000 */
[----:B------:R-:W-:Y:S01]  /*0dc0*/  @P1 FMUL R22, R22, 0.25 ;  /* 0x3e80000016161820 */ /* 0x000fe20000400000 */
[----:B-----5:R-:W-:Y:S01]  /*0dd0*/  FMUL R17, R17, R20 ;  /* 0x0000001411117220 */ /* 0x020fe20000400000 */
[----:B----4-:R-:W-:Y:S01]  /*0de0*/  FADD R15, R7, -R15 ;  /* 0x8000000f070f7221 */ /* 0x010fe20000000000 */
[----:B------:R-:W-:Y:S01]  /*0df0*/  FADD R14, R6, -R14 ;  /* 0x8000000e060e7221 */ /* 0x000fe20000000000 */
[----:B------:R-:W0:Y:S01]  /*0e00*/  LDC.64 R20, c[0x0][0x280] ;  /* 0x0000a000ff147b82 */ /* 0x000e220000000a00 */
[----:B------:R-:W-:-:S07]  /*0e10*/  @!P6 FMUL R22, R22, 16777216 ;  /* 0x4b8000001616e820 */ /* 0x000fce0000400000 */
[----:B------:R-:W1:Y:S01]  /*0e20*/  LDC.64 R6, c[0x0][0x288] ;  /* 0x0000a200ff067b82 */ /* 0x000e620000000a00 */
[----:B------:R-:W2:Y:S01]  /*0e30*/  MUFU.RCP R36, R22 ;  /* 0x0000001600247308 */ /* 0x000ea20000001000 */
[----:B------:R-:W-:-:S05]  /*0e40*/  FSEL R19, R3, 1, P1 ;  /* 0x3f80000003137808 */ /* 0x000fca0000800000 */
[----:B------:R-:W-:Y:S01]  /*0e50*/  @!P6 FMUL R19, R19, 16777216 ;  /* 0x4b8000001313e820 */ /* 0x000fe20000400000 */
[----:B------:R-:W-:-:S03]  /*0e60*/  FADD R9, R9, -R13 ;  /* 0x8000000d09097221 */ /* 0x000fc60000000000 */
[----:B--2---:R-:W-:Y:S01]  /*0e70*/  FMUL R36, R36, R19 ;  /* 0x0000001324247220 */ /* 0x004fe20000400000 */
[----:B------:R-:W-:Y:S01]  /*0e80*/  FADD R19, R5, -R13 ;  /* 0x8000000d05137221 */ /* 0x000fe20000000000 */
[----:B0-----:R-:W-:-:S04]  /*0e90*/  IMAD.WIDE R24, R0, 0x4, R20 ;  /* 0x0000000400187825 */ /* 0x001fc800078e0214 */
[C---:B------:R-:W-:Y:S01]  /*0ea0*/  FMUL R5, R17.reuse, R14 ;  /* 0x0000000e11057220 */ /* 0x040fe20000400000 */
[----:B------:R-:W-:Y:S01]  /*0eb0*/  FMUL R13, R17, R18 ;  /* 0x00000012110d7220 */ /* 0x000fe20000400000 */
[----:B-1----:R-:W-:-:S04]  /*0ec0*/  IMAD.WIDE R44, R0, 0x4, R6 ;  /* 0x00000004002c7825 */ /* 0x002fc800078e0206 */
[C---:B------:R-:W-:Y:S01]  /*0ed0*/  FMUL R14, R16.reuse, R9 ;  /* 0x00000009100e7220 */ /* 0x040fe20000400000 */
[----:B------:R-:W-:Y:S01]  /*0ee0*/  FMUL R6, R16, R19 ;  /* 0x0000001310067220 */ /* 0x000fe20000400000 */
[----:B------:R-:W2:Y:S04]  /*0ef0*/  LDG.E.EL.128 R24, desc[UR4][R24.64] ;  /* 0x0000000418187981 */ /* 0x000ea8000c2e1d00 */
[----:B------:R-:W2:Y:S01]  /*0f00*/  LDG.E.EL.128 R16, desc[UR4][R44.64] ;  /* 0x000000042c107981 */ /* 0x000ea2000c2e1d00 */
[----:B------:R-:W-:Y:S01]  /*0f10*/  FMUL R10, R36, R11 ;  /* 0x0000000b240a7220 */ /* 0x000fe20000400000 */
[----:B------:R-:W-:Y:S01]  /*0f20*/  FADD R40, R40, R33 ;  /* 0x0000002128287221 */ /* 0x000fe20000000000 */
[--C-:B------:R-:W-:Y:S01]  /*0f30*/  FADD R8, R8, -R12.reuse ;  /* 0x8000000c08087221 */ /* 0x100fe20000000000 */
[----:B------:R-:W-:-:S03]  /*0f40*/  FADD R4, R4, -R12 ;  /* 0x8000000c04047221 */ /* 0x000fc60000000000 */
[C---:B------:R-:W-:Y:S01]  /*0f50*/  FMUL R9, R43.reuse, R8 ;  /* 0x000000082b097220 */ /* 0x040fe20000400000 */
[----:B------:R-:W-:Y:S01]  /*0f60*/  FMUL R43, R43, R4 ;  /* 0x000000042b2b7220 */ /* 0x000fe20000400000 */
[----:B------:R-:W-:Y:S01]  /*0f70*/  FADD R40, RZ, -R40 ;  /* 0x80000028ff287221 */ /* 0x000fe20000000000 */
[----:B------:R-:W-:Y:S01]  /*0f80*/  FADD R28, R28, R37 ;  /* 0x000000251c1c7221 */ /* 0x000fe20000000000 */
[----:B------:R-:W-:Y:S02]  /*0f90*/  FMUL R36, R36, R15 ;  /* 0x0000000f24247220 */ /* 0x000fe40000400000 */
[----:B------:R-:W-:Y:S01]  /*0fa0*/  FMUL R15, R40, 1.4426950216293334961 ;  /* 0x3fb8aa3b280f7820 */ /* 0x000fe20000400000 */
[----:B------:R-:W-:-:S04]  /*0fb0*/  FADD R28, RZ, -R28 ;  /* 0x8000001cff1c7221 */ /* 0x000fc80000000000 */
[----:B------:R-:W-:Y:S01]  /*0fc0*/  FSETP.GEU.AND P2, PT, R15, -126, PT ;  /* 0xc2fc00000f00780b */ /* 0x000fe20003f4e000 */
[----:B------:R-:W-:Y:S01]  /*0fd0*/  FADD R38, RZ, -R38 ;  /* 0x80000026ff267221 */ /* 0x000fe20000000000 */
[----:B------:R-:W-:Y:S01]  /*0fe0*/  FADD R32, R32, R39 ;  /* 0x0000002720207221 */ /* 0x000fe20000000000 */
[----:B------:R-:W-:Y:S01]  /*0ff0*/  FADD R41, RZ, -R41 ;  /* 0x80000029ff297221 */ /* 0x000fe20000000000 */
[----:B------:R-:W-:Y:S02]  /*1000*/  FADD R29, R29, R34 ;  /* 0x000000221d1d7221 */ /* 0x000fe40000000000 */
[----:B------:R-:W-:-:S07]  /*1010*/  FADD R32, RZ, -R32 ;  /* 0x80000020ff207221 */ /* 0x000fce0000000000 */
[----:B------:R-:W-:Y:S01]  /*1020*/  @!P2 FMUL R15, R15, 0.5 ;  /* 0x3f0000000f0fa820 */ /* 0x000fe20000400000 */
[----:B--2---:R-:W-:Y:S02]  /*1030*/  FFMA R33, R27, R10, R19 ;  /* 0x0000000a1b217223 */ /* 0x004fe40000000013 */
[----:B------:R-:W0:Y:S02]  /*1040*/  LDC.64 R10, c[0x0][0x290] ;  /* 0x0000a400ff0a7b82 */ /* 0x000e240000000a00 */
[----:B0-----:R-:W-:-:S05]  /*1050*/  IMAD.WIDE R10, R0, 0x4, R10 ;  /* 0x00000004000a7825 */ /* 0x001fca00078e020a */
[----:B------:R-:W2:Y:S01]  /*1060*/  LDG.E.EL.128 R20, desc[UR4][R10.64] ;  /* 0x000000040a147981 */ /* 0x000ea2000c2e1d00 */
[C-C-:B------:R-:W-:Y:S01]  /*1070*/  FFMA R14, R25.reuse, R14, R17.reuse ;  /* 0x0000000e190e7223 */ /* 0x140fe20000000011 */
[----:B------:R-:W-:Y:S02]  /*1080*/  FFMA R17, R25, R6, R17 ;  /* 0x0000000619117223 */ /* 0x000fe40000000011 */
[----:B------:R-:W0:Y:S01]  /*1090*/  LDC.64 R6, c[0x0][0x298] ;  /* 0x0000a600ff067b82 */ /* 0x000e220000000a00 */
[C-C-:B------:R-:W-:Y:S01]  /*10a0*/  FFMA R13, R26.reuse, R13, R18.reuse ;  /* 0x0000000d1a0d7223 */ /* 0x140fe20000000012 */
[----:B------:R-:W-:Y:S01]  /*10b0*/  FFMA R18, R26, R5, R18 ;  /* 0x000000051a127223 */ /* 0x000fe20000000012 */
[----:B0-----:R-:W-:-:S06]  /*10c0*/  IMAD.WIDE R6, R0, 0x4, R6 ;  /* 0x0000000400067825 */ /* 0x001fcc00078e0206 */
[----:B------:R-:W3:Y:S01]  /*10d0*/  LDG.E.EL.128 R4, desc[UR4][R6.64] ;  /* 0x0000000406047981 */ /* 0x000ee2000c2e1d00 */
[--C-:B------:R-:W-:Y:S02]  /*10e0*/  FFMA R12, R24, R9, R16.reuse ;  /* 0x00000009180c7223 */ /* 0x100fe40000000010 */
[----:B------:R-:W0:Y:S01]  /*10f0*/  LDC.64 R8, c[0x0][0x2b8] ;  /* 0x0000ae00ff087b82 */ /* 0x000e220000000a00 */
[----:B------:R-:W-:Y:S01]  /*1100*/  FMUL R26, R28, 1.4426950216293334961 ;  /* 0x3fb8aa3b1c1a7820 */ /* 0x000fe20000400000 */
[----:B------:R-:W-:Y:S01]  /*1110*/  FFMA R16, R24, R43, R16 ;  /* 0x0000002b18107223 */ /* 0x000fe20000000010 */
[----:B------:R-:W-:-:S03]  /*1120*/  FMUL R24, R38, 1.4426950216293334961 ;  /* 0x3fb8aa3b26187820 */ /* 0x000fc60000400000 */
[----:B------:R-:W-:Y:S02]  /*1130*/  FSETP.GEU.AND P1, PT, R26, -126, PT ;  /* 0xc2fc00001a00780b */ /* 0x000fe40003f2e000 */
[----:B------:R-:W-:Y:S01]  /*1140*/  FSETP.GEU.AND P0, PT, R24, -126, PT ;  /* 0xc2fc00001800780b */ /* 0x000fe20003f0e000 */
[----:B------:R-:W-:Y:S01]  /*1150*/  FFMA R36, R27, R36, R19 ;  /* 0x000000241b247223 */ /* 0x000fe20000000013 */
[----:B------:R-:W1:Y:S01]  /*1160*/  MUFU.EX2 R15, R15 ;  /* 0x0000000f000f7308 */ /* 0x000e620000000800 */
[----:B------:R-:W-:Y:S01]  /*1170*/  FMUL R19, R41, 1.4426950216293334961 ;  /* 0x3fb8aa3b29137820 */ /* 0x000fe20000400000 */
[----:B------:R-:W-:Y:S01]  /*1180*/  FADD R29, RZ, -R29 ;  /* 0x8000001dff1d7221 */ /* 0x000fe20000000000 */
[----:B------:R-:W-:Y:S01]  /*1190*/  FMUL R25, R32, 1.4426950216293334961 ;  /* 0x3fb8aa3b20197820 */ /* 0x000fe20000400000 */
[----:B------:R-:W-:-:S05]  /*11a0*/  FADD R30, R30, R35 ;  /* 0x000000231e1e7221 */ /* 0x000fca0000000000 */
[----:B------:R-:W-:Y:S01]  /*11b0*/  @!P1 FMUL R26, R26, 0.5 ;  /* 0x3f0000001a1a9820 */ /* 0x000fe20000400000 */
[----:B0-----:R-:W-:Y:S01]  /*11c0*/  IMAD.WIDE R8, R0, 0x4, R8 ;  /* 0x0000000400087825 */ /* 0x001fe200078e0208 */
[----:B------:R-:W-:-:S04]  /*11d0*/  FSETP.GEU.AND P6, PT, R19, -126, PT ;  /* 0xc2fc00001300780b */ /* 0x000fc80003fce000 */
[----:B------:R-:W0:Y:S01]  /*11e0*/  MUFU.EX2 R26, R26 ;  /* 0x0000001a001a7308 */ /* 0x000e220000000800 */
[----:B------:R-:W-:Y:S01]  /*11f0*/  FMUL R28, R29, 1.4426950216293334961 ;  /* 0x3fb8aa3b1d1c7820 */ /* 0x000fe20000400000 */
[----:B------:R-:W-:Y:S01]  /*1200*/  @!P0 FMUL R24, R24, 0.5 ;  /* 0x3f00000018188820 */ /* 0x000fe20000400000 */
[----:B------:R-:W4:Y:S01]  /*1210*/  LDG.E.EL.128 R8, desc[UR4][R8.64] ;  /* 0x0000000408087981 */ /* 0x000f22000c2e1d00 */
[----:B------:R-:W-:Y:S01]  /*1220*/  FADD R30, RZ, -R30 ;  /* 0x8000001eff1e7221 */ /* 0x000fe20000000000 */
[----:B------:R-:W-:Y:S02]  /*1230*/  FSETP.GEU.AND P5, PT, R25, -126, PT ;  /* 0xc2fc00001900780b */ /* 0x000fe40003fae000 */
[----:B------:R-:W-:Y:S01]  /*1240*/  FSETP.GEU.AND P4, PT, R28, -126, PT ;  /* 0xc2fc00001c00780b */ /* 0x000fe20003f8e000 */
[----:B------:R-:W-:Y:S01]  /*1250*/  FMUL R27, R30, 1.4426950216293334961 ;  /* 0x3fb8aa3b1e1b7820 */ /* 0x000fe20000400000 */
[----:B------:R-:W5:Y:S01]  /*1260*/  MUFU.EX2 R24, R24 ;  /* 0x0000001800187308 */ /* 0x000f620000000800 */
[----:B-1----:R-:W-:Y:S01]  /*1270*/  @!P2 FMUL R15, R15, R15 ;  /* 0x0000000f0f0fa220 */ /* 0x002fe20000400000 */
[----:B------:R-:W-:-:S02]  /*1280*/  @!P6 FMUL R19, R19, 0.5 ;  /* 0x3f0000001313e820 */ /* 0x000fc40000400000 */
[----:B------:R-:W-:Y:S01]  /*1290*/  FSETP.GEU.AND P3, PT, R27, -126, PT ;  /* 0xc2fc00001b00780b */ /* 0x000fe20003f6e000 */
[----:B------:R-:W-:Y:S01]  /*12a0*/  FADD R30, R15, 1 ;  /* 0x3f8000000f1e7421 */ /* 0x000fe20000000000 */
[----:B0-----:R-:W-:-:S03]  /*12b0*/  @!P1 FMUL R26, R26, R26 ;  /* 0x0000001a1a1a9220 */ /* 0x001fc60000400000 */
[----:B------:R-:W-:Y:S01]  /*12c0*/  @!P5 FMUL R25, R25, 0.5 ;  /* 0x3f0000001919d820 */ /* 0x000fe20000400000 */
[----:B------:R-:W-:Y:S01]  /*12d0*/  FSETP.GT.AND P2, PT, R30, 8.50705917302346158658e+37, PT ;  /* 0x7e8000001e00780b */ /* 0x000fe20003f44000 */
[----:B------:R-:W0:Y:S01]  /*12e0*/  MUFU.EX2 R19, R19 ;  /* 0x0000001300137308 */ /* 0x000e220000000800 */
[----:B------:R-:W-:Y:S01]  /*12f0*/  @!P4 FMUL R28, R28, 0.5 ;  /* 0x3f0000001c1cc820 */ /* 0x000fe20000400000 */
[----:B------:R-:W-:Y:S01]  /*1300*/  FADD R34, R26, 1 ;  /* 0x3f8000001a227421 */ /* 0x000fe20000000000 */
[----:B-----5:R-:W-:-:S05]  /*1310*/  @!P0 FMUL R24, R24, R24 ;  /* 0x0000001818188220 */ /* 0x020fca0000400000 */
[----:B------:R-:W1:Y:S01]  /*1320*/  MUFU.EX2 R29, R25 ;  /* 0x00000019001d7308 */ /* 0x000e620000000800 */
[----:B------:R-:W-:Y:S01]  /*1330*/  @!P3 FMUL R27, R27, 0.5 ;  /* 0x3f0000001b1bb820 */ /* 0x000fe20000400000 */
[----:B------:R-:W-:-:S06]  /*1340*/  FSETP.GT.AND P0, PT, R34, 8.50705917302346158658e+37, PT ;  /* 0x7e8000002200780b */ /* 0x000fcc0003f04000 */
[----:B------:R-:W5:Y:S01]  /*1350*/  MUFU.EX2 R28, R28 ;  /* 0x0000001c001c7308 */ /* 0x000f620000000800 */
[----:B------:R-:W-:Y:S01]  /*1360*/  @P2 FMUL R30, R30, 0.25 ;  /* 0x3e8000001e1e2820 */ /* 0x000fe20000400000 */
[----:B0-----:R-:W-:-:S06]  /*1370*/  @!P6 FMUL R19, R19, R19 ;  /* 0x000000131313e220 */ /* 0x001fcc0000400000 */
[----:B------:R0:W5:Y:S01]  /*1380*/  MUFU.EX2 R15, R27 ;  /* 0x0000001b000f7308 */ /* 0x0001620000000800 */
[----:B-1----:R-:W-:Y:S01]  /*1390*/  @!P5 FMUL R29, R29, R29 ;  /* 0x0000001d1d1dd220 */ /* 0x002fe20000400000 */
[----:B------:R-:W-:Y:S01]  /*13a0*/  @P0 FMUL R34, R34, 0.25 ;  /* 0x3e80000022220820 */ /* 0x000fe20000400000 */
[----:B------:R-:W-:-:S05]  /*13b0*/  FADD R32, R19, 1 ;  /* 0x3f80000013207421 */ /* 0x000fca0000000000 */
[----:B------:R-:W1:Y:S01]  /*13c0*/  MUFU.RCP R25, R30 ;  /* 0x0000001e00197308 */ /* 0x000e620000001000 */
[----:B0-----:R-:W-:Y:S01]  /*13d0*/  FADD R27, R29, 1 ;  /* 0x3f8000001d1b7421 */ /* 0x001fe20000000000 */
[----:B-----5:R-:W-:Y:S01]  /*13e0*/  @!P4 FMUL R28, R28, R28 ;  /* 0x0000001c1c1cc220 */ /* 0x020fe20000400000 */
[----:B------:R-:W-:Y:S01]  /*13f0*/  FADD R19, R24, 1 ;  /* 0x3f80000018137421 */ /* 0x000fe20000000000 */
[----:B------:R-:W-:-:S04]  /*1400*/  FSETP.GT.AND P1, PT, R32, 8.50705917302346158658e+37, PT ;  /* 0x7e8000002000780b */ /* 0x000fc80003f24000 */
[----:B------:R-:W0:Y:S01]  /*1410*/  MUFU.RCP R29, R34 ;  /* 0x00000022001d7308 */ /* 0x000e220000001000 */
[----:B------:R-:W-:Y:S01]  /*1420*/  @!P3 FMUL R15, R15, R15 ;  /* 0x0000000f0f0fb220 */ /* 0x000fe20000400000 */
[----:B------:R-:W-:Y:S01]  /*1430*/  FADD R26, R28, 1 ;  /* 0x3f8000001c1a7421 */ /* 0x000fe20000000000 */
[----:B------:R-:W-:Y:S02]  /*1440*/  FSEL R28, R3, 1, P2 ;  /* 0x3f800000031c7808 */ /* 0x000fe40001000000 */
[----:B------:R-:W-:Y:S01]  /*1450*/  FSETP.GT.AND P5, PT, R19, 8.50705917302346158658e+37, PT ;  /* 0x7e8000001300780b */ /* 0x000fe20003fa4000 */
[----:B------:R-:W-:Y:S01]  /*1460*/  FADD R15, R15, 1 ;  /* 0x3f8000000f0f7421 */ /* 0x000fe20000000000 */
[----:B------:R-:W-:Y:S01]  /*1470*/  FSETP.GT.AND P2, PT, R26, 8.50705917302346158658e+37, PT ;  /* 0x7e8000001a00780b */ /* 0x000fe20003f44000 */
[----:B-1----:R-:W-:Y:S01]  /*1480*/  FMUL R41, R25, R28 ;  /* 0x0000001c19297220 */ /* 0x002fe20000400000 */
[----:B------:R-:W-:Y:S02]  /*1490*/  FSEL R28, R3, 1, P0 ;  /* 0x3f800000031c7808 */ /* 0x000fe40000000000 */
[----:B------:R-:W-:Y:S01]  /*14a0*/  FSETP.GT.AND P3, PT, R15, 8.50705917302346158658e+37, PT ;  /* 0x7e8000000f00780b */ /* 0x000fe20003f64000 */
[----:B------:R-:W-:-:S02]  /*14b0*/  @P1 FMUL R32, R32, 0.25 ;  /* 0x3e80000020201820 */ /* 0x000fc40000400000 */
[----:B0-----:R-:W-:Y:S02]  /*14c0*/  FMUL R29, R29, R28 ;  /* 0x0000001c1d1d7220 */ /* 0x001fe40000400000 */
[----:B------:R-:W0:Y:S02]  /*14d0*/  MUFU.RCP R24, R32 ;  /* 0x0000002000187308 */ /* 0x000e240000001000 */
[----:B------:R-:W-:Y:S01]  /*14e0*/  @P5 FMUL R19, R19, 0.25 ;  /* 0x3e80000013135820 */ /* 0x000fe20000400000 */
[----:B------:R-:W-:Y:S02]  /*14f0*/  FADD R31, R31, R42 ;  /* 0x0000002a1f1f7221 */ /* 0x000fe40000000000 */
[----:B------:R-:W1:Y:S01]  /*1500*/  LDC.64 R42, c[0x0][0x2b0] ;  /* 0x0000ac00ff2a7b82 */ /* 0x000e620000000a00 */
[----:B------:R-:W-:Y:S02]  /*1510*/  @P2 FMUL R26, R26, 0.25 ;  /* 0x3e8000001a1a2820 */ /* 0x000fe40000400000 */
[----:B------:R-:W5:Y:S01]  /*1520*/  MUFU.RCP R19, R19 ;  /* 0x0000001300137308 */ /* 0x000f620000001000 */
[----:B------:R-:W-:Y:S01]  /*1530*/  @P3 FMUL R15, R15, 0.25 ;  /* 0x3e8000000f0f3820 */ /* 0x000fe20000400000 */
[----:B------:R-:W-:-:S02]  /*1540*/  FSEL R25, R3, 1, P1 ;  /* 0x3f80000003197808 */ /* 0x000fc40000800000 */
[----:B------:R-:W-:-:S04]  /*1550*/  FSETP.GT.AND P4, PT, R27, 8.50705917302346158658e+37, PT ;  /* 0x7e8000001b00780b */ /* 0x000fc80003f84000 */
[----:B------:R-:W1:Y:S01]  /*1560*/  MUFU.RCP R26, R26 ;  /* 0x0000001a001a7308 */ /* 0x000e620000001000 */
[----:B0-----:R-:W-:-:S07]  /*1570*/  FMUL R25, R24, R25 ;  /* 0x0000001918197220 */ /* 0x001fce0000400000 */
[----:B------:R-:W0:Y:S01]  /*1580*/  MUFU.RCP R15, R15 ;  /* 0x0000000f000f7308 */ /* 0x000e220000001000 */
[----:B------:R-:W-:Y:S01]  /*1590*/  @P4 FMUL R27, R27, 0.25 ;  /* 0x3e8000001b1b4820 */ /* 0x000fe20000400000 */
[----:B-1----:R-:W-:Y:S01]  /*15a0*/  IMAD.WIDE R42, R0, 0x4, R42 ;  /* 0x00000004002a7825 */ /* 0x002fe200078e022a */
[----:B--2---:R-:W-:-:S05]  /*15b0*/  LOP3.LUT R30, R20, 0x80000000, RZ, 0x3c, !PT ;  /* 0x80000000141e7812 */ /* 0x004fca00078e3cff */
[----:B------:R-:W-:Y:S02]  /*15c0*/  FFMA R37, R29, R12, R30 ;  /* 0x0000000c1d257223 */ /* 0x000fe4000000001e */
[----:B------:R-:W1:Y:S01]  /*15d0*/  LDC.64 R28, c[0x0][0x2a8] ;  /* 0x0000aa00ff1c7b82 */ /* 0x000e620000000a00 */
[----:B------:R-:W-:Y:S02]  /*15e0*/  LOP3.LUT R34, R21, 0x80000000, RZ, 0x3c, !PT ;  /* 0x8000000015227812 */ /* 0x000fe400078e3cff */
[----:B------:R-:W-:-:S03]  /*15f0*/  FSEL R12, R3, 1, P5 ;  /* 0x3f800000030c7808 */ /* 0x000fc60002800000 */
[----:B------:R-:W-:Y:S01]  /*1600*/  FFMA R38, R25, R17, R34 ;  /* 0x0000001119267223 */ /* 0x000fe20000000022 */
[----:B------:R-:W-:Y:S01]  /*1610*/  FSEL R17, R3, 1, P2 ;  /* 0x3f80000003117808 */ /* 0x000fe20001000000 */
[----:B-----5:R-:W-:Y:S01]  /*1620*/  FMUL R19, R19, R12 ;  /* 0x0000000c13137220 */ /* 0x020fe20000400000 */
[----:B------:R-:W-:Y:S02]  /*1630*/  FSEL R12, R3, 1, P3 ;  /* 0x3f800000030c7808 */ /* 0x000fe40001800000 */
[----:B------:R-:W-:Y:S01]  /*1640*/  LOP3.LUT R22, R22, 0x80000000, RZ, 0x3c, !PT ;  /* 0x8000000016167812 */ /* 0x000fe200078e3cff */
[----:B------:R-:W-:Y:S02]  /*1650*/  FMUL R17, R26, R17 ;  /* 0x000000111a117220 */ /* 0x000fe40000400000 */
[----:B0-----:R-:W-:Y:S01]  /*1660*/  FMUL R35, R15, R12 ;  /* 0x0000000c0f237220 */ /* 0x001fe20000400000 */
[----:B------:R0:W2:Y:S01]  /*1670*/  MUFU.RCP R20, R27 ;  /* 0x0000001b00147308 */ /* 0x0000a20000001000 */
[----:B------:R-:W-:Y:S01]  /*1680*/  FFMA R41, R41, R16, R30 ;  /* 0x0000001029297223 */ /* 0x000fe2000000001e */
[----:B------:R-:W-:Y:S01]  /*1690*/  FFMA R34, R17, R14, R34 ;  /* 0x0000000e11227223 */ /* 0x000fe20000000022 */
[--C-:B------:R-:W-:Y:S01]  /*16a0*/  FFMA R39, R19, R18, R22.reuse ;  /* 0x0000001213277223 */ /* 0x100fe20000000016 */
[----:B------:R-:W-:-:S02]  /*16b0*/  FFMA R35, R35, R13, R22 ;  /* 0x0000000d23237223 */ /* 0x000fc40000000016 */
[----:B------:R5:W4:Y:S01]  /*16c0*/  LDG.E.EL.128 R12, desc[UR4][R42.64] ;  /* 0x000000042a0c7981 */ /* 0x000b22000c2e1d00 */
[----:B-1----:R-:W-:-:S05]  /*16d0*/  IMAD.WIDE R28, R2, 0x4, R28 ;  /* 0x00000004021c7825 */ /* 0x002fca00078e021c */
[----:B------:R-:W4:Y:S04]  /*16e0*/  LDG.E.128 R16, desc[UR4][R28.64] ;  /* 0x000000041c107981 */ /* 0x000f28000c1e1d00 */
[----:B0-----:R0:W4:Y:S01]  /*16f0*/  LDG.E.128 R24, desc[UR4][R28.64+0x800] ;  /* 0x000800041c187981 */ /* 0x001122000c1e1d00 */
[----:B------:R-:W-:Y:S01]  /*1700*/  FSEL R21, R3, 1, P4 ;  /* 0x3f80000003157808 */ /* 0x000fe20002000000 */
[----:B---3--:R-:W-:-:S04]  /*1710*/  FADD R22, R4, 9.9999997473787516356e-06 ;  /* 0x3727c5ac04167421 */ /* 0x008fc80000000000 */
[----:B--2---:R-:W-:Y:S02]  /*1720*/  FMUL R21, R20, R21 ;  /* 0x0000001514157220 */ /* 0x004fe40000400000 */
[----:B------:R-:W1:Y:S01]  /*1730*/  MUFU.SQRT R20, R22 ;  /* 0x0000001600147308 */ /* 0x000e620000002000 */
[----:B------:R-:W-:Y:S01]  /*1740*/  FADD R6, R6, 9.9999997473787516356e-06 ;  /* 0x3727c5ac06067421 */ /* 0x000fe20000000000 */
[----:B------:R-:W-:-:S06]  /*1750*/  FADD R5, R5, 9.9999997473787516356e-06 ;  /* 0x3727c5ac05057421 */ /* 0x000fcc0000000000 */
[----:B------:R-:W2:Y:S01]  /*1760*/  MUFU.SQRT R4, R5 ;  /* 0x0000000500047308 */ /* 0x000ea20000002000 */
[----:B-1----:R-:W-:-:S07]  /*1770*/  FSETP.GT.AND P2, PT, R20, 8.50705917302346158658e+37, PT ;  /* 0x7e8000001400780b */ /* 0x002fce0003f44000 */
[----:B------:R-:W1:Y:S01]  /*1780*/  MUFU.SQRT R6, R6 ;  /* 0x0000000600067308 */ /* 0x000e620000002000 */
[----:B------:R-:W-:Y:S01]  /*1790*/  FSETP.GEU.AND P4, PT, R20, 1.175494350822287508e-38, PT ;  /* 0x008000001400780b */ /* 0x000fe20003f8e000 */
[----:B------:R-:W-:-:S04]  /*17a0*/  FADD R7, R7, 9.9999997473787516356e-06 ;  /* 0x3727c5ac07077421 */ /* 0x000fc80000000000 */
[----:B------:R-:W-:Y:S01]  /*17b0*/  @P2 FMUL R20, R20, 0.25 ;  /* 0x3e80000014142820 */ /* 0x000fe20000400000 */
[----:B--2---:R-:W-:-:S07]  /*17c0*/  FSETP.GT.AND P3, PT, R4, 8.50705917302346158658e+37, PT ;  /* 0x7e8000000400780b */ /* 0x004fce0003f64000 */
[----:B------:R-:W-:Y:S01]  /*17d0*/  @!P4 FMUL R20, R20, 16777216 ;  /* 0x4b8000001414c820 */ /* 0x000fe20000400000 */
[----:B-1----:R-:W-:Y:S01]  /*17e0*/  FSETP.GT.AND P0, PT, R6, 8.50705917302346158658e+37, PT ;  /* 0x7e8000000600780b */ /* 0x002fe20003f04000 */
[----:B-----5:R-:W1:Y:S01]  /*17f0*/  MUFU.SQRT R43, R7 ;  /* 0x00000007002b7308 */ /* 0x020e620000002000 */
[----:B------:R-:W-:Y:S02]  /*1800*/  FSETP.GEU.AND P1, PT, R4, 1.175494350822287508e-38, PT ;  /* 0x008000000400780b */ /* 0x000fe40003f2e000 */
[----:B------:R-:W-:-:S05]  /*1810*/  FSETP.GEU.AND P5, PT, R6, 1.175494350822287508e-38, PT ;  /* 0x008000000600780b */ /* 0x000fca0003fae000 */
[----:B------:R-:W2:Y:S01]  /*1820*/  MUFU.RCP R20, R20 ;  /* 0x0000001400147308 */ /* 0x000ea20000001000 */
[----:B------:R-:W-:Y:S02]  /*1830*/  LOP3.LUT R32, R23, 0x80000000, RZ, 0x3c, !PT ;  /* 0x8000000017207812 */ /* 0x000fe400078e3cff */
[----:B------:R-:W-:Y:S01]  /*1840*/  FSEL R5, R3, 1, P2 ;  /* 0x3f80000003057808 */ /* 0x000fe20001000000 */
[----:B------:R-:W-:Y:S01]  /*1850*/  @P3 FMUL R4, R4, 0.25 ;  /* 0x3e80000004043820 */ /* 0x000fe20000400000 */
[----:B------:R-:W-:Y:S01]  /*1860*/  @P0 FMUL R6, R6, 0.25 ;  /* 0x3e80000006060820 */ /* 0x000fe20000400000 */
[----:B------:R-:W-:Y:S01]  /*1870*/  FFMA R36, R21, R36, R32 ;  /* 0x0000002415247223 */ /* 0x000fe20000000020 */
[----:B----4-:R-:W-:Y:S01]  /*1880*/  FADD R21, R8, 9.9999997473787516356e-06 ;  /* 0x3727c5ac08157421 */ /* 0x010fe20000000000 */
[----:B------:R-:W-:Y:S01]  /*1890*/  @!P4 FMUL R5, R5, 16777216 ;  /* 0x4b8000000505c820 */ /* 0x000fe20000400000 */
[----:B------:R-:W-:Y:S01]  /*18a0*/  @!P1 FMUL R4, R4, 16777216 ;  /* 0x4b80000004049820 */ /* 0x000fe20000400000 */
[----:B-1----:R-:W-:Y:S01]  /*18b0*/  FSETP.GT.AND P2, PT, R43, 8.50705917302346158658e+37, PT ;  /* 0x7e8000002b00780b */ /* 0x002fe20003f44000 */
[----:B------:R-:W-:-:S02]  /*18c0*/  @!P5 FMUL R6, R6, 16777216 ;  /* 0x4b8000000606d820 */ /* 0x000fc40000400000 */
[----:B------:R-:W1:Y:S01]  /*18d0*/  MUFU.SQRT R21, R21 ;  /* 0x0000001500157308 */ /* 0x000e620000002000 */
[----:B--2---:R-:W-:Y:S01]  /*18e0*/  FMUL R20, R20, R5 ;  /* 0x0000000514147220 */ /* 0x004fe20000400000 */
[----:B------:R-:W-:Y:S02]  /*18f0*/  FSEL R5, R3, 1, P3 ;  /* 0x3f80000003057808 */ /* 0x000fe40001800000 */
[----:B------:R-:W-:Y:S01]  /*1900*/  FSETP.GEU.AND P3, PT, R43, 1.175494350822287508e-38, PT ;  /* 0x008000002b00780b */ /* 0x000fe20003f6e000 */
[----:B------:R-:W-:-:S03]  /*1910*/  FADD R8, R9, 9.9999997473787516356e-06 ;  /* 0x3727c5ac09087421 */ /* 0x000fc60000000000 */
[----:B------:R-:W2:Y:S01]  /*1920*/  MUFU.RCP R4, R4 ;  /* 0x0000000400047308 */ /* 0x000ea20000001000 */
[----:B------:R-:W-:Y:S01]  /*1930*/  FADD R31, RZ, -R31 ;  /* 0x8000001fff1f7221 */ /* 0x000fe20000000000 */
[----:B------:R-:W-:-:S06]  /*1940*/  FSEL R7, R3, 1, P0 ;  /* 0x3f80000003077808 */ /* 0x000fcc0000000000 */
[----:B------:R-:W3:Y:S01]  /*1950*/  MUFU.RCP R6, R6 ;  /* 0x0000000600067308 */ /* 0x000ee20000001000 */
[----:B------:R-:W-:Y:S01]  /*1960*/  FMUL R9, R31, 1.4426950216293334961 ;  /* 0x3fb8aa3b1f097820 */ /* 0x000fe20000400000 */
[----:B------:R-:W-:Y:S01]  /*1970*/  @P2 FMUL R43, R43, 0.25 ;  /* 0x3e8000002b2b2820 */ /* 0x000fe20000400000 */
[----:B------:R-:W-:Y:S01]  /*1980*/  @!P5 FMUL R7, R7, 16777216 ;  /* 0x4b8000000707d820 */ /* 0x000fe20000400000 */
[----:B------:R-:W-:-:S04]  /*1990*/  @!P1 FMUL R5, R5, 16777216 ;  /* 0x4b80000005059820 */ /* 0x000fc80000400000 */
[----:B------:R-:W4:Y:S01]  /*19a0*/  MUFU.SQRT R8, R8 ;  /* 0x0000000800087308 */ /* 0x000f220000002000 */
[----:B------:R-:W-:Y:S01]  /*19b0*/  @!P3 FMUL R43, R43, 16777216 ;  /* 0x4b8000002b2bb820 */ /* 0x000fe20000400000 */
[----:B------:R-:W-:Y:S02]  /*19c0*/  FSETP.GEU.AND P5, PT, R9, -126, PT ;  /* 0xc2fc00000900780b */ /* 0x000fe40003fae000 */
[C---:B-1----:R-:W-:Y:S01]  /*19d0*/  FSETP.GT.AND P0, PT, R21.reuse, 8.50705917302346158658e+37, PT ;  /* 0x7e8000001500780b */ /* 0x042fe20003f04000 */
[----:B--2---:R-:W-:Y:S01]  /*19e0*/  FMUL R5, R4, R5 ;  /* 0x0000000504057220 */ /* 0x004fe20000400000 */
[----:B------:R-:W-:Y:S01]  /*19f0*/  FSETP.GEU.AND P1, PT, R21, 1.175494350822287508e-38, PT ;  /* 0x008000001500780b */ /* 0x000fe20003f2e000 */
[----:B---3--:R-:W-:Y:S01]  /*1a00*/  FMUL R4, R6, R7 ;  /* 0x0000000706047220 */ /* 0x008fe20000400000 */
[----:B------:R-:W1:Y:S01]  /*1a10*/  MUFU.RCP R43, R43 ;  /* 0x0000002b002b7308 */ /* 0x000e620000001000 */
[----:B------:R-:W-:Y:S01]  /*1a20*/  FSEL R6, R3, 1, P2 ;  /* 0x3f80000003067808 */ /* 0x000fe20001000000 */
[----:B------:R-:W-:-:S04]  /*1a30*/  FADD R10, R10, 9.9999997473787516356e-06 ;  /* 0x3727c5ac0a0a7421 */ /* 0x000fc80000000000 */
[----:B------:R-:W-:Y:S01]  /*1a40*/  @!P3 FMUL R6, R6, 16777216 ;  /* 0x4b8000000606b820 */ /* 0x000fe20000400000 */
[C---:B----4-:R-:W-:Y:S01]  /*1a50*/  FSETP.GT.AND P3, PT, R8.reuse, 8.50705917302346158658e+37, PT ;  /* 0x7e8000000800780b */ /* 0x050fe20003f64000 */
[----:B------:R-:W-:Y:S01]  /*1a60*/  @!P5 FMUL R9, R9, 0.5 ;  /* 0x3f0000000909d820 */ /* 0x000fe20000400000 */
[----:B------:R-:W-:Y:S01]  /*1a70*/  @P0 FMUL R21, R21, 0.25 ;  /* 0x3e80000015150820 */ /* 0x000fe20000400000 */
[----:B------:R-:W-:Y:S01]  /*1a80*/  FSETP.GEU.AND P6, PT, R8, 1.175494350822287508e-38, PT ;  /* 0x008000000800780b */ /* 0x000fe20003fce000 */
[----:B------:R-:W2:Y:S02]  /*1a90*/  MUFU.SQRT R7, R10 ;  /* 0x0000000a00077308 */ /* 0x000ea40000002000 */
[----:B------:R-:W-:Y:S01]  /*1aa0*/  @!P1 FMUL R21, R21, 16777216 ;  /* 0x4b80000015159820 */ /* 0x000fe20000400000 */
[----:B-1----:R-:W-:-:S05]  /*1ab0*/  FMUL R43, R43, R6 ;  /* 0x000000062b2b7220 */ /* 0x002fca0000400000 */
[----:B------:R-:W1:Y:S01]  /*1ac0*/  MUFU.EX2 R9, R9 ;  /* 0x0000000900097308 */ /* 0x000e620000000800 */
[----:B------:R-:W-:Y:S01]  /*1ad0*/  @P3 FMUL R8, R8, 0.25 ;  /* 0x3e80000008083820 */ /* 0x000fe20000400000 */
[C---:B------:R-:W-:Y:S01]  /*1ae0*/  FMUL R38, R5.reuse, R38 ;  /* 0x0000002605267220 */ /* 0x040fe20000400000 */
[----:B------:R-:W-:-:S05]  /*1af0*/  FMUL R34, R5, R34 ;  /* 0x0000002205227220 */ /* 0x000fca0000400000 */
[----:B------:R-:W3:Y:S01]  /*1b00*/  MUFU.RCP R6, R21 ;  /* 0x0000001500067308 */ /* 0x000ee20000001000 */
[----:B------:R-:W-:Y:S01]  /*1b10*/  FSEL R5, R3, 1, P0 ;  /* 0x3f80000003057808 */ /* 0x000fe20000000000 */
[----:B------:R-:W-:Y:S01]  /*1b20*/  @!P6 FMUL R8, R8, 16777216 ;  /* 0x4b8000000808e820 */ /* 0x000fe20000400000 */
[----:B--2---:R-:W-:-:S03]  /*1b30*/  FSETP.GT.AND P4, PT, R7, 8.50705917302346158658e+37, PT ;  /* 0x7e8000000700780b */ /* 0x004fc60003f84000 */
[----:B------:R-:W-:Y:S01]  /*1b40*/  @!P1 FMUL R5, R5, 16777216 ;  /* 0x4b80000005059820 */ /* 0x000fe20000400000 */
[----:B-1----:R-:W-:Y:S01]  /*1b50*/  @!P5 FMUL R9, R9, R9 ;  /* 0x000000090909d220 */ /* 0x002fe20000400000 */
[----:B------:R-:W1:Y:S01]  /*1b60*/  MUFU.RCP R10, R8 ;  /* 0x00000008000a7308 */ /* 0x000e620000001000 */
[----:B------:R-:W-:Y:S01]  /*1b70*/  FSETP.GEU.AND P2, PT, R7, 1.175494350822287508e-38, PT ;  /* 0x008000000700780b */ /* 0x000fe20003f4e000 */
[----:B---3--:R-:W-:Y:S01]  /*1b80*/  FMUL R22, R6, R5 ;  /* 0x0000000506167220 */ /* 0x008fe20000400000 */
[----:B------:R-:W-:Y:S01]  /*1b90*/  FSEL R5, R3, 1, P3 ;  /* 0x3f80000003057808 */ /* 0x000fe20001800000 */
[----:B------:R-:W-:-:S04]  /*1ba0*/  FADD R6, R9, 1 ;  /* 0x3f80000009067421 */ /* 0x000fc80000000000 */
[----:B------:R-:W-:Y:S01]  /*1bb0*/  @P4 FMUL R7, R7, 0.25 ;  /* 0x3e80000007074820 */ /* 0x000fe20000400000 */
[----:B------:R-:W-:Y:S01]  /*1bc0*/  @!P6 FMUL R5, R5, 16777216 ;  /* 0x4b8000000505e820 */ /* 0x000fe20000400000 */
[----:B------:R-:W-:Y:S01]  /*1bd0*/  FSETP.GT.AND P0, PT, R6, 8.50705917302346158658e+37, PT ;  /* 0x7e8000000600780b */ /* 0x000fe20003f04000 */
[C---:B------:R-:W-:Y:S01]  /*1be0*/  FMUL R41, R20.reuse, R41 ;  /* 0x0000002914297220 */ /* 0x040fe20000400000 */
[----:B------:R-:W-:Y:S01]  /*1bf0*/  FMUL R37, R20, R37 ;  /* 0x0000002514257220 */ /* 0x000fe20000400000 */
[C---:B------:R-:W-:Y:S01]  /*1c00*/  FMUL R39, R4.reuse, R39 ;  /* 0x0000002704277220 */ /* 0x040fe20000400000 */
[----:B------:R-:W-:Y:S01]  /*1c10*/  FMUL R35, R4, R35 ;  /* 0x0000002304237220 */ /* 0x000fe20000400000 */
[----:B-1----:R-:W-:Y:S01]  /*1c20*/  FMUL R10, R10, R5 ;  /* 0x000000050a0a7220 */ /* 0x002fe20000400000 */
[----:B------:R-:W1:Y:S01]  /*1c30*/  LDC.64 R20, c[0x0][0x2c8] ;  /* 0x0000b200ff147b82 */ /* 0x000e620000000a00 */
[----:B------:R-:W-:-:S07]  /*1c40*/  @!P2 FMUL R7, R7, 16777216 ;  /* 0x4b8000000707a820 */ /* 0x000fce0000400000 */
[----:B------:R-:W0:Y:S01]  /*1c50*/  LDC.64 R4, c[0x0][0x2c0] ;  /* 0x0000b000ff047b82 */ /* 0x000e220000000a00 */
[----:B------:R-:W2:Y:S01]  /*1c60*/  MUFU.RCP R7, R7 ;  /* 0x0000000700077308 */ /* 0x000ea20000001000 */
[----:B------:R-:W-:Y:S01]  /*1c70*/  @P0 FMUL R6, R6, 0.25 ;  /* 0x3e80000006060820 */ /* 0x000fe20000400000 */
[----:B------:R-:W-:-:S06]  /*1c80*/  FSEL R8, R3, 1, P4 ;  /* 0x3f80000003087808 */ /* 0x000fcc0002000000 */
[----:B------:R-:W3:Y:S01]  /*1c90*/  MUFU.RCP R6, R6 ;  /* 0x0000000600067308 */ /* 0x000ee20000001000 */
[----:B------:R-:W-:-:S04]  /*1ca0*/  @!P2 FMUL R8, R8, 16777216 ;  /* 0x4b8000000808a820 */ /* 0x000fc80000400000 */
[----:B--2---:R-:W-:Y:S01]  /*1cb0*/  FMUL R8, R7, R8 ;  /* 0x0000000807087220 */ /* 0x004fe20000400000 */
[----:B-1----:R-:W-:-:S04]  /*1cc0*/  IMAD.WIDE R20, R0, 0x4, R20 ;  /* 0x0000000400147825 */ /* 0x002fc800078e0214 */
[----:B0-----:R-:W-:-:S04]  /*1cd0*/  IMAD.WIDE R28, R0, 0x4, R4 ;  /* 0x00000004001c7825 */ /* 0x001fc800078e0204 */
[--C-:B------:R-:W-:Y:S01]  /*1ce0*/  FADD R7, R17, -R13.reuse ;  /* 0x8000000d11077221 */ /* 0x100fe20000000000 */
[--C-:B------:R-:W-:Y:S01]  /*1cf0*/  FADD R9, R16, -R12.reuse ;  /* 0x8000000c10097221 */ /* 0x100fe20000000000 */
[----:B------:R-:W-:Y:S01]  /*1d00*/  FADD R25, R25, -R13 ;  /* 0x8000000d19197221 */ /* 0x000fe20000000000 */
[----:B------:R-:W-:Y:S01]  /*1d10*/  FADD R23, R24, -R12 ;  /* 0x8000000c18177221 */ /* 0x000fe20000000000 */
[----:B------:R-:W-:Y:S01]  /*1d20*/  FSEL R13, R3, 1, P0 ;  /* 0x3f800000030d7808 */ /* 0x000fe20000000000 */
[----:B------:R-:W-:Y:S01]  /*1d30*/  FMUL R17, R22, R9 ;  /* 0x0000000916117220 */ /* 0x000fe20000400000 */
[----:B------:R-:W-:Y:S01]  /*1d40*/  FMUL R16, R10, R7 ;  /* 0x000000070a107220 */ /* 0x000fe20000400000 */
[----:B------:R-:W-:Y:S02]  /*1d50*/  FMUL R9, R22, R23 ;  /* 0x0000001716097220 */ /* 0x000fe40000400000 */
[----:B---3--:R-:W-:Y:S01]  /*1d60*/  FMUL R13, R6, R13 ;  /* 0x0000000d060d7220 */ /* 0x008fe20000400000 */
[----:B------:R-:W2:Y:S04]  /*1d70*/  LDG.E.EL.128 R20, desc[UR4][R20.64] ;  /* 0x0000000414147981 */ /* 0x000ea8000c2e1d00 */
[----:B------:R0:W2:Y:S01]  /*1d80*/  LDG.E.EL.128 R4, desc[UR4][R28.64] ;  /* 0x000000041c047981 */ /* 0x0000a2000c2e1d00 */
[----:B------:R-:W-:Y:S01]  /*1d90*/  FMUL R10, R10, R25 ;  /* 0x000000190a0a7220 */ /* 0x000fe20000400000 */
[----:B------:R-:W-:-:S04]  /*1da0*/  FADD R25, R11, 9.9999997473787516356e-06 ;  /* 0x3727c5ac0b197421 */ /* 0x000fc80000000000 */
[----:B------:R-:W1:Y:S01]  /*1db0*/  MUFU.SQRT R24, R25 ;  /* 0x0000001900187308 */ /* 0x000e620000002000 */
[----:B0-----:R-:W0:Y:S01]  /*1dc0*/  LDC.64 R28, c[0x0][0x2d0] ;  /* 0x0000b400ff1c7b82 */ /* 0x001e220000000a00 */
[C---:B-1----:R-:W-:Y:S02]  /*1dd0*/  FSETP.GT.AND P0, PT, R24.reuse, 8.50705917302346158658e+37, PT ;  /* 0x7e8000001800780b */ /* 0x042fe40003f04000 */
[----:B------:R-:W-:-:S11]  /*1de0*/  FSETP.GEU.AND P1, PT, R24, 1.175494350822287508e-38, PT ;  /* 0x008000001800780b */ /* 0x000fd60003f2e000 */
[----:B------:R-:W-:-:S04]  /*1df0*/  @P0 FMUL R24, R24, 0.25 ;  /* 0x3e80000018180820 */ /* 0x000fc80000400000 */
[----:B------:R-:W-:Y:S01]  /*1e00*/  @!P1 FMUL R24, R24, 16777216 ;  /* 0x4b80000018189820 */ /* 0x000fe20000400000 */
[----:B0-----:R-:W-:-:S06]  /*1e10*/  IMAD.WIDE R28, R0, 0x4, R28 ;  /* 0x00000004001c7825 */ /* 0x001fcc00078e021c */
[----:B------:R-:W3:Y:S01]  /*1e20*/  LDG.E.EL.128 R28, desc[UR4][R28.64] ;  /* 0x000000041c1c7981 */ /* 0x000ee2000c2e1d00 */
[C-C-:B--2---:R-:W-:Y:S01]  /*1e30*/  FFMA R16, R5.reuse, R16, R21.reuse ;  /* 0x0000001005107223 */ /* 0x144fe20000000015 */
[----:B------:R-:W-:Y:S02]  /*1e40*/  FFMA R5, R5, R10, R21 ;  /* 0x0000000a05057223 */ /* 0x000fe40000000015 */
[----:B------:R-:W0:Y:S01]  /*1e50*/  LDC.64 R10, c[0x0][0x2a0] ;  /* 0x0000a800ff0a7b82 */ /* 0x000e220000000a00 */
[C-C-:B------:R-:W-:Y:S01]  /*1e60*/  FFMA R12, R4.reuse, R17, R20.reuse ;  /* 0x00000011040c7223 */ /* 0x140fe20000000014 */
[----:B------:R-:W-:Y:S02]  /*1e70*/  FFMA R4, R4, R9, R20 ;  /* 0x0000000904047223 */ /* 0x000fe40000000014 */
[----:B------:R-:W1:Y:S01]  /*1e80*/  MUFU.RCP R9, R24 ;  /* 0x0000001800097308 */ /* 0x000e620000001000 */
[----:B------:R-:W-:Y:S01]  /*1e90*/  FSEL R20, R3, 1, P0 ;  /* 0x3f80000003147808 */ /* 0x000fe20000000000 */
[--C-:B------:R-:W-:Y:S01]  /*1ea0*/  FADD R3, R18, -R14.reuse ;  /* 0x8000000e12037221 */ /* 0x100fe20000000000 */
[----:B------:R-:W-:-:S03]  /*1eb0*/  FADD R17, R26, -R14 ;  /* 0x8000000e1a117221 */ /* 0x000fc60000000000 */
[----:B------:R-:W-:Y:S01]  /*1ec0*/  @!P1 FMUL R20, R20, 16777216 ;  /* 0x4b80000014149820 */ /* 0x000fe20000400000 */
[C---:B------:R-:W-:Y:S01]  /*1ed0*/  FMUL R3, R8.reuse, R3 ;  /* 0x0000000308037220 */ /* 0x040fe20000400000 */
[----:B------:R-:W-:Y:S01]  /*1ee0*/  FMUL R17, R8, R17 ;  /* 0x0000001108117220 */ /* 0x000fe20000400000 */
[----:B0-----:R-:W-:-:S04]  /*1ef0*/  IMAD.WIDE R10, R0, 0x4, R10 ;  /* 0x00000004000a7825 */ /* 0x001fc800078e020a */
[----:B-1----:R-:W-:Y:S02]  /*1f00*/  FMUL R0, R9, R20 ;  /* 0x0000001409007220 */ /* 0x002fe40000400000 */
[----:B------:R-:W3:Y:S01]  /*1f10*/  LDG.E.EL.128 R8, desc[UR4][R10.64] ;  /* 0x000000040a087981 */ /* 0x000ee2000c2e1d00 */
[--C-:B------:R-:W-:Y:S01]  /*1f20*/  FADD R19, R19, -R15.reuse ;  /* 0x8000000f13137221 */ /* 0x100fe20000000000 */
[----:B------:R-:W-:-:S03]  /*1f30*/  FADD R27, R27, -R15 ;  /* 0x8000000f1b1b7221 */ /* 0x000fc60000000000 */
[C---:B------:R-:W-:Y:S01]  /*1f40*/  FMUL R18, R0.reuse, R19 ;  /* 0x0000001300127220 */ /* 0x040fe20000400000 */
[----:B------:R-:W-:Y:S01]  /*1f50*/  FMUL R20, R0, R27 ;  /* 0x0000001b00147220 */ /* 0x000fe20000400000 */
[C-C-:B------:R-:W-:Y:S01]  /*1f60*/  FFMA R3, R6.reuse, R3, R22.reuse ;  /* 0x0000000306037223 */ /* 0x140fe20000000016 */
[----:B------:R-:W-:Y:S01]  /*1f70*/  FFMA R17, R6, R17, R22 ;  /* 0x0000001106117223 */ /* 0x000fe20000000016 */
[C-C-:B------:R-:W-:Y:S01]  /*1f80*/  FFMA R0, R7.reuse, R18, R23.reuse ;  /* 0x0000001207007223 */ /* 0x140fe20000000017 */
[----:B------:R-:W-:Y:S02]  /*1f90*/  FFMA R23, R7, R20, R23 ;  /* 0x0000001407177223 */ /* 0x000fe40000000017 */
[----:B------:R-:W0:Y:S01]  /*1fa0*/  LDC.64 R6, c[0x0][0x210] ;  /* 0x00008400ff067b82 */ /* 0x000e220000000a00 */
[----:B------:R-:W-:Y:S01]  /*1fb0*/  FFMA R14, R13, R33, R32 ;  /* 0x000000210d0e7223 */ /* 0x000fe20000000020 */
[----:B------:R-:W-:-:S03]  /*1fc0*/  FMUL R36, R43, R36 ;  /* 0x000000242b247220 */ /* 0x000fc60000400000 */
[----:B------:R-:W-:Y:S01]  /*1fd0*/  FMUL R14, R43, R14 ;  /* 0x0000000e2b0e7220 */ /* 0x000fe20000400000 */
[C-C-:B---3--:R-:W-:Y:S01]  /*1fe0*/  FFMA R41, R8.reuse, R41, R28.reuse ;  /* 0x0000002908297223 */ /* 0x148fe2000000001c */
[----:B------:R-:W-:Y:S01]  /*1ff0*/  FFMA R37, R8, R37, R28 ;  /* 0x0000002508257223 */ /* 0x000fe2000000001c */
[----:B------:R-:W-:Y:S01]  /*2000*/  FFMA R15, R11, R36, R31 ;  /* 0x000000240b0f7223 */ /* 0x000fe2000000001f */
[C-C-:B------:R-:W-:Y:S01]  /*2010*/  FFMA R8, R10.reuse, R39, R30.reuse ;  /* 0x000000270a087223 */ /* 0x140fe2000000001e */
[----:B------:R-:W-:Y:S01]  /*2020*/  FFMA R10, R10, R35, R30 ;  /* 0x000000230a0a7223 */ /* 0x000fe2000000001e */
[----:B------:R-:W-:Y:S01]  /*2030*/  FFMA R34, R9, R34, R29 ;  /* 0x0000002209227223 */ /* 0x000fe2000000001d */
[----:B------:R-:W-:Y:S01]  /*2040*/  FFMA R14, R11, R14, R31 ;  /* 0x0000000e0b0e7223 */ /* 0x000fe2000000001f */
[----:B------:R-:W-:Y:S01]  /*2050*/  FADD R11, R15, R0 ;  /* 0x000000000f0b7221 */ /* 0x000fe20000000000 */
[----:B------:R-:W-:Y:S01]  /*2060*/  FFMA R13, R9, R38, R29 ;  /* 0x00000026090d7223 */ /* 0x000fe2000000001d */
[----:B------:R-:W-:-:S02]  /*2070*/  FSETP.GEU.AND P6, PT, R15, -R0, PT ;  /* 0x800000000f00720b */ /* 0x000fc40003fce000 */
[C---:B------:R-:W-:Y:S01]  /*2080*/  FSETP.GEU.AND P2, PT, R10.reuse, -R17, PT ;  /* 0x800000110a00720b */ /* 0x040fe20003f4e000 */
[----:B------:R-:W-:Y:S01]  /*2090*/  FADD R17, R10, R17 ;  /* 0x000000110a117221 */ /* 0x000fe20000000000 */
        /* <DEDUP_REMOVED lines=8> */
[----:B------:R-:W-:Y:S01]  /*2120*/  FADD R9, R13, R16 ;  /* 0x000000100d097221 */ /* 0x000fe20000000000 */
[----:B------:R-:W-:Y:S01]  /*2130*/  FSEL R11, R11, RZ, P6 ;  /* 0x000000ff0b0b7208 */ /* 0x000fe20003000000 */
[----:B------:R-:W-:Y:S01]  /*2140*/  FADD R10, R8, R3 ;  /* 0x00000003080a7221 */ /* 0x000fe20000000000 */
[----:B------:R-:W-:-:S02]  /*2150*/  FSETP.GEU.AND P5, PT, R13, -R16, PT ;  /* 0x800000100d00720b */ /* 0x000fc40003fae000 */
[----:B------:R-:W-:Y:S01]  /*2160*/  FSETP.GEU.AND P6, PT, R8, -R3, PT ;  /* 0x800000030800720b */ /* 0x000fe20003fce000 */
[----:B0-----:R-:W-:Y:S01]  /*2170*/  IMAD.WIDE R2, R2, 0x4, R6 ;  /* 0x0000000402027825 */ /* 0x001fe200078e0206 */
[----:B------:R-:W-:Y:S02]  /*2180*/  FSEL R4, R4, RZ, P0 ;  /* 0x000000ff04047208 */ /* 0x000fe40000000000 */
[----:B------:R-:W-:Y:S02]  /*2190*/  FSEL R5, R5, RZ, P1 ;  /* 0x000000ff05057208 */ /* 0x000fe40000800000 */
[----:B------:R-:W-:Y:S02]  /*21a0*/  FSEL R6, R17, RZ, P2 ;  /* 0x000000ff11067208 */ /* 0x000fe40001000000 */
[----:B------:R-:W-:Y:S02]  /*21b0*/  FSEL R8, R12, RZ, P4 ;  /* 0x000000ff0c087208 */ /* 0x000fe40002000000 */
[----:B------:R-:W-:-:S02]  /*21c0*/  FSEL R9, R9, RZ, P5 ;  /* 0x000000ff09097208 */ /* 0x000fc40002800000 */
[----:B------:R-:W-:Y:S02]  /*21d0*/  FSEL R10, R10, RZ, P6 ;  /* 0x000000ff0a0a7208 */ /* 0x000fe40003000000 */
[----:B------:R-:W-:-:S03]  /*21e0*/  FSEL R7, R14, RZ, P3 ;  /* 0x000000ff0e077208 */ /* 0x000fc60001800000 */
[----:B------:R-:W-:Y:S04]  /*21f0*/  STG.E.128 desc[UR4][R2.64], R8 ;  /* 0x0000000802007986 */ /* 0x000fe8000c101d04 */
[----:B------:R-:W-:Y:S01]  /*2200*/  STG.E.128 desc[UR4][R2.64+0x800], R4 ;  /* 0x0008000402007986 */ /* 0x000fe2000c101d04 */
[----:B------:R-:W-:Y:S05]  /*2210*/  EXIT ;  /* 0x000000000000794d */ /* 0x000fea0003800000 */
.L_x_0:
[----:B------:R-:W-:-:S00]  /*2220*/  BRA `(.L_x_0) ;  /* 0xfffffffc00fc7947 */ /* 0x000fc0000383ffff */
[----:B------:R-:W-:-:S00]  /*2230*/  NOP ;  /* 0x0000000000007918 */ /* 0x000fc00000000000 */
        /* <DEDUP_REMOVED lines=12> */
.L_x_1:


//--------------------- .nv.global.init           --------------------------
	.section	.nv.global.init,"aw",@progbits
.nv.global.init:
	.type		_$_str,@object
	.size		_$_str,(_$_str_$_2 - _$_str)
_$_str:
        /*0000*/ 	.byte	0x5f, 0x5f, 0x43, 0x55, 0x44, 0x41, 0x5f, 0x46, 0x54, 0x5a, 0x00
	.type		_$_str_$_2,@object
	.size		_$_str_$_2,(.L_1 - _$_str_$_2)
_$_str_$_2:
        /*000b*/ 	.byte	0x5f, 0x5f, 0x43, 0x55, 0x44, 0x41, 0x5f, 0x50, 0x52, 0x45, 0x43, 0x5f, 0x53, 0x51, 0x52, 0x54
        /*001b*/ 	.byte	0x00
.L_1:


//--------------------- .nv.constant0.triton_poi_fused__native_batch_norm_legit_no_training_add_mul_relu_sigmoid_14 --------------------------
	.section	.nv.constant0.triton_poi_fused__native_batch_norm_legit_no_training_add_mul_relu_sigmoid_14,"a",@progbits
	.sectionflags	@""
	.align	4
.nv.constant0.triton_poi_fused__native_batch_norm_legit_no_training_add_mul_relu_sigmoid_14:
	.zero		732
